//
// Generated by NVIDIA NVVM Compiler
//
// Compiler Build ID: CL-36424714
// Cuda compilation tools, release 13.0, V13.0.88
// Based on NVVM 20.0.0
//

.version 9.0
.target sm_100
.address_size 64

	// .globl	_Z35calculateFiringSolutionInAngleRangeddd
.extern .func  (.param .b32 func_retval0) vprintf
(
	.param .b64 vprintf_param_0,
	.param .b64 vprintf_param_1
)
;
.func  (.param .align 16 .b8 func_retval0[16]) __internal_trig_reduction_slowpathd
(
	.param .b64 __internal_trig_reduction_slowpathd_param_0
)
;
.global .align 1 .b8 $str[86] = {45, 45, 32, 72, 105, 116, 32, 84, 97, 114, 103, 101, 116, 33, 32, 45, 45, 32, 80, 114, 111, 106, 101, 99, 116, 105, 108, 101, 32, 116, 114, 97, 118, 101, 108, 101, 100, 32, 37, 102, 32, 109, 101, 116, 101, 114, 115, 32, 105, 110, 32, 37, 102, 32, 115, 101, 99, 111, 110, 100, 115, 32, 119, 105, 116, 104, 32, 97, 110, 103, 108, 101, 32, 37, 102, 32, 100, 101, 103, 114, 101, 101, 115, 46, 10};
.global .align 1 .b8 $str$1[51] = {70, 117, 110, 99, 116, 105, 111, 110, 32, 101, 113, 117, 97, 116, 105, 111, 110, 32, 70, 40, 120, 41, 32, 61, 32, 37, 102, 32, 43, 32, 37, 102, 120, 32, 45, 32, 40, 57, 46, 56, 120, 94, 50, 41, 32, 47, 32, 37, 102, 10};
.global .align 1 .b8 $str$2[37] = {77, 97, 120, 32, 112, 114, 111, 106, 101, 99, 116, 105, 108, 101, 32, 100, 105, 115, 116, 97, 110, 99, 101, 32, 102, 111, 114, 32, 37, 102, 32, 61, 32, 37, 102, 10};
.global .align 8 .b8 __cudart_i2opi_d[144] = {8, 93, 141, 31, 177, 95, 251, 107, 234, 146, 82, 138, 247, 57, 7, 61, 123, 241, 229, 235, 199, 186, 39, 117, 45, 234, 95, 158, 102, 63, 70, 79, 183, 9, 203, 39, 207, 126, 54, 109, 31, 109, 10, 90, 139, 17, 47, 239, 15, 152, 5, 222, 255, 151, 248, 31, 59, 40, 249, 189, 139, 95, 132, 156, 244, 57, 83, 131, 57, 214, 145, 57, 65, 126, 95, 180, 38, 112, 156, 233, 132, 68, 187, 46, 245, 53, 130, 232, 62, 167, 41, 177, 28, 235, 29, 254, 28, 146, 209, 9, 234, 46, 73, 6, 224, 210, 77, 66, 58, 110, 36, 183, 97, 197, 187, 222, 171, 99, 81, 254, 65, 144, 67, 60, 153, 149, 98, 219, 192, 221, 52, 245, 209, 87, 39, 252, 41, 21, 68, 78, 110, 131, 249, 162};
.global .align 16 .b8 __cudart_sin_cos_coeffs[128] = {70, 210, 176, 44, 241, 229, 90, 190, 146, 227, 172, 105, 227, 29, 199, 62, 161, 98, 219, 25, 160, 1, 42, 191, 24, 8, 17, 17, 17, 17, 129, 63, 84, 85, 85, 85, 85, 85, 197, 191, 0, 0, 0, 0, 0, 0, 0, 0, 0, 0, 0, 0, 0, 0, 0, 0, 100, 129, 253, 32, 131, 255, 168, 189, 40, 133, 239, 193, 167, 238, 33, 62, 217, 230, 6, 142, 79, 126, 146, 190, 233, 188, 221, 25, 160, 1, 250, 62, 71, 93, 193, 22, 108, 193, 86, 191, 81, 85, 85, 85, 85, 85, 165, 63, 0, 0, 0, 0, 0, 0, 224, 191, 0, 0, 0, 0, 0, 0, 240, 63};

.visible .entry _Z35calculateFiringSolutionInAngleRangeddd(
	.param .f64 _Z35calculateFiringSolutionInAngleRangeddd_param_0,
	.param .f64 _Z35calculateFiringSolutionInAngleRangeddd_param_1,
	.param .f64 _Z35calculateFiringSolutionInAngleRangeddd_param_2
)
{
	.local .align 8 .b8 	__local_depot0[24];
	.reg .b64 	%SP;
	.reg .b64 	%SPL;
	.reg .pred 	%p<22>;
	.reg .b32 	%r<26>;
	.reg .b64 	%rd<16>;
	.reg .b64 	%fd<118>;

	mov.u64 	%SPL, __local_depot0;
	cvta.local.u64 	%SP, %SPL;
	ld.param.f64 	%fd33, [_Z35calculateFiringSolutionInAngleRangeddd_param_0];
	ld.param.f64 	%fd34, [_Z35calculateFiringSolutionInAngleRangeddd_param_1];
	ld.param.f64 	%fd35, [_Z35calculateFiringSolutionInAngleRangeddd_param_2];
	mov.u32 	%r8, %ctaid.x;
	cvt.rn.f64.u32 	%fd36, %r8;
	mov.u32 	%r9, %tid.x;
	cvt.rn.f64.u32 	%fd37, %r9;
	fma.rn.f64 	%fd38, %fd36, 0d4079000000000000, %fd37;
	mul.f64 	%fd116, %fd38, 0d3F6EB851EB851EB8;
	setp.eq.s32 	%p3, %r9, 399;
	setp.eq.s32 	%p4, %r8, 59;
	add.f64 	%fd39, %fd38, 0d3FF0000000000000;
	mul.f64 	%fd40, %fd39, 0d3F6EB851EB851EB8;
	selp.f64 	%fd41, 0d4056800000000000, %fd40, %p4;
	selp.f64 	%fd2, %fd41, %fd40, %p3;
	div.rn.f64 	%fd3, %fd33, 0d40F86A0000000000;
	setp.geu.f64 	%p5, %fd116, %fd2;
	@%p5 bra 	$L__BB0_20;
	add.f64 	%fd42, %fd34, %fd34;
	mul.f64 	%fd4, %fd34, %fd42;
	add.u64 	%rd2, %SP, 0;
	mov.u64 	%rd5, __cudart_sin_cos_coeffs;
	mov.u64 	%rd13, $str$2;
	mov.u64 	%rd7, $str;
	mov.u64 	%rd10, $str$1;
$L__BB0_2:
	mul.f64 	%fd6, %fd116, 0d3F91DF46A2529D39;
	abs.f64 	%fd7, %fd6;
	mul.f64 	%fd44, %fd6, 0d3FE45F306DC9C883;
	cvt.rni.s32.f64 	%r1, %fd44;
	cvt.rn.f64.s32 	%fd45, %r1;
	fma.rn.f64 	%fd46, %fd45, 0dBFF921FB54442D18, %fd6;
	fma.rn.f64 	%fd47, %fd45, 0dBC91A62633145C00, %fd46;
	fma.rn.f64 	%fd8, %fd45, 0dB97B839A252049C0, %fd47;
	mov.f64 	%fd109, 0d0000000000000000;
	mul.rn.f64 	%fd9, %fd6, %fd109;
	mov.f64 	%fd117, %fd109;
$L__BB0_3:
	setp.eq.f64 	%p7, %fd7, 0d7FF0000000000000;
	mov.pred 	%p21, -1;
	mov.f64 	%fd112, %fd9;
	@%p7 bra 	$L__BB0_7;
	setp.ltu.f64 	%p8, %fd7, 0d41E0000000000000;
	mov.f64 	%fd112, %fd8;
	mov.u32 	%r23, %r1;
	@%p8 bra 	$L__BB0_6;
	{ // callseq 0, 0
	.param .b64 param0;
	st.param.f64 	[param0], %fd6;
	.param .align 16 .b8 retval0[16];
	call.uni (retval0), 
	__internal_trig_reduction_slowpathd, 
	(
	param0
	);
	ld.param.f64 	%fd112, [retval0];
	ld.param.b32 	%r23, [retval0+8];
	} // callseq 0
$L__BB0_6:
	and.b32  	%r11, %r23, 1;
	setp.eq.b32 	%p9, %r11, 1;
	not.pred 	%p21, %p9;
$L__BB0_7:
	mul.f64 	%fd49, %fd112, %fd112;
	fma.rn.f64 	%fd50, %fd49, 0d3EE48DAC2799BCB9, 0dBEF9757C5B27EBB1;
	fma.rn.f64 	%fd51, %fd50, %fd49, 0d3F0980E90FD91E04;
	fma.rn.f64 	%fd52, %fd51, %fd49, 0dBEFAE2B0417D7E1D;
	fma.rn.f64 	%fd53, %fd52, %fd49, 0d3F119F5341BFBA57;
	fma.rn.f64 	%fd54, %fd53, %fd49, 0d3F15E791A00F6919;
	fma.rn.f64 	%fd55, %fd54, %fd49, 0d3F2FF2E7FADEC73A;
	fma.rn.f64 	%fd56, %fd55, %fd49, 0d3F434BC1B206DA62;
	fma.rn.f64 	%fd57, %fd56, %fd49, 0d3F57DB18EF2F83F9;
	fma.rn.f64 	%fd58, %fd57, %fd49, 0d3F6D6D2E7AE49FBC;
	fma.rn.f64 	%fd59, %fd58, %fd49, 0d3F8226E3A816A776;
	fma.rn.f64 	%fd60, %fd59, %fd49, 0d3F9664F485D25660;
	fma.rn.f64 	%fd61, %fd60, %fd49, 0d3FABA1BA1BABF31D;
	fma.rn.f64 	%fd62, %fd61, %fd49, 0d3FC11111111105D2;
	fma.rn.f64 	%fd63, %fd62, %fd49, 0d3FD555555555555E;
	mul.f64 	%fd15, %fd49, %fd63;
	fma.rn.f64 	%fd113, %fd15, %fd112, %fd112;
	@%p21 bra 	$L__BB0_9;
	sub.f64 	%fd64, %fd113, %fd112;
	neg.f64 	%fd65, %fd64;
	fma.rn.f64 	%fd66, %fd15, %fd112, %fd65;
	rcp.approx.ftz.f64 	%fd67, %fd113;
	neg.f64 	%fd68, %fd113;
	fma.rn.f64 	%fd69, %fd68, %fd67, 0d3FF0000000000000;
	fma.rn.f64 	%fd70, %fd69, %fd69, %fd69;
	fma.rn.f64 	%fd71, %fd70, %fd67, %fd67;
	neg.f64 	%fd72, %fd71;
	fma.rn.f64 	%fd73, %fd113, %fd72, 0d3FF0000000000000;
	fma.rn.f64 	%fd74, %fd72, %fd66, %fd73;
	fma.rn.f64 	%fd113, %fd74, %fd72, %fd72;
$L__BB0_9:
	setp.eq.f64 	%p10, %fd7, 0d7FF0000000000000;
	fma.rn.f64 	%fd19, %fd109, %fd113, %fd35;
	mov.b32 	%r25, 1;
	mov.f64 	%fd115, %fd9;
	@%p10 bra 	$L__BB0_13;
	setp.ltu.f64 	%p11, %fd7, 0d41E0000000000000;
	mov.f64 	%fd115, %fd8;
	mov.u32 	%r24, %r1;
	@%p11 bra 	$L__BB0_12;
	{ // callseq 1, 0
	.param .b64 param0;
	st.param.f64 	[param0], %fd6;
	.param .align 16 .b8 retval0[16];
	call.uni (retval0), 
	__internal_trig_reduction_slowpathd, 
	(
	param0
	);
	ld.param.f64 	%fd115, [retval0];
	ld.param.b32 	%r24, [retval0+8];
	} // callseq 1
$L__BB0_12:
	add.s32 	%r25, %r24, 1;
$L__BB0_13:
	cvta.to.local.u64 	%rd1, %rd2;
	shl.b32 	%r14, %r25, 6;
	cvt.u64.u32 	%rd3, %r14;
	and.b64  	%rd4, %rd3, 64;
	add.s64 	%rd6, %rd5, %rd4;
	mul.rn.f64 	%fd76, %fd115, %fd115;
	and.b32  	%r15, %r25, 1;
	setp.eq.b32 	%p12, %r15, 1;
	selp.f64 	%fd77, 0dBDA8FF8320FD8164, 0d3DE5DB65F9785EBA, %p12;
	ld.global.nc.v2.f64 	{%fd78, %fd79}, [%rd6];
	fma.rn.f64 	%fd80, %fd77, %fd76, %fd78;
	fma.rn.f64 	%fd81, %fd80, %fd76, %fd79;
	ld.global.nc.v2.f64 	{%fd82, %fd83}, [%rd6+16];
	fma.rn.f64 	%fd84, %fd81, %fd76, %fd82;
	fma.rn.f64 	%fd85, %fd84, %fd76, %fd83;
	ld.global.nc.v2.f64 	{%fd86, %fd87}, [%rd6+32];
	fma.rn.f64 	%fd88, %fd85, %fd76, %fd86;
	fma.rn.f64 	%fd89, %fd88, %fd76, %fd87;
	fma.rn.f64 	%fd90, %fd89, %fd115, %fd115;
	fma.rn.f64 	%fd91, %fd89, %fd76, 0d3FF0000000000000;
	selp.f64 	%fd92, %fd91, %fd90, %p12;
	and.b32  	%r16, %r25, 2;
	setp.eq.s32 	%p13, %r16, 0;
	mov.f64 	%fd93, 0d0000000000000000;
	sub.f64 	%fd94, %fd93, %fd92;
	selp.f64 	%fd23, %fd92, %fd94, %p13;
	mul.f64 	%fd95, %fd4, %fd23;
	mul.f64 	%fd24, %fd23, %fd95;
	mul.f64 	%fd96, %fd109, 0dC02399999999999A;
	mul.f64 	%fd97, %fd109, %fd96;
	div.rn.f64 	%fd98, %fd97, %fd24;
	add.f64 	%fd99, %fd19, %fd98;
	mul.f64 	%fd25, %fd3, %fd99;
	setp.lt.f64 	%p14, %fd25, 0d0000000000000000;
	@%p14 bra 	$L__BB0_17;
	add.f64 	%fd117, %fd117, %fd25;
	fma.rn.f64 	%fd100, %fd113, %fd117, %fd35;
	mul.f64 	%fd101, %fd117, 0dC02399999999999A;
	mul.f64 	%fd102, %fd117, %fd101;
	div.rn.f64 	%fd103, %fd102, %fd24;
	add.f64 	%fd27, %fd100, %fd103;
	setp.lt.f64 	%p15, %fd27, 0d0000000000000000;
	@%p15 bra 	$L__BB0_17;
	sub.f64 	%fd104, %fd33, %fd117;
	abs.f64 	%fd105, %fd104;
	setp.gtu.f64 	%p16, %fd105, 0d3F747AE147AE147B;
	setp.gtu.f64 	%p17, %fd27, 0d3F747AE147AE147B;
	or.pred  	%p18, %p16, %p17;
	@%p18 bra 	$L__BB0_21;
	mul.f64 	%fd106, %fd34, %fd23;
	div.rn.f64 	%fd107, %fd117, %fd106;
	st.local.f64 	[%rd1], %fd117;
	st.local.f64 	[%rd1+8], %fd107;
	st.local.f64 	[%rd1+16], %fd116;
	cvta.global.u64 	%rd8, %rd7;
	{ // callseq 2, 0
	.param .b64 param0;
	st.param.b64 	[param0], %rd8;
	.param .b64 param1;
	st.param.b64 	[param1], %rd2;
	.param .b32 retval0;
	call.uni (retval0), 
	vprintf, 
	(
	param0, 
	param1
	);
	ld.param.b32 	%r17, [retval0];
	} // callseq 2
	st.local.f64 	[%rd1], %fd35;
	st.local.f64 	[%rd1+8], %fd113;
	st.local.f64 	[%rd1+16], %fd24;
	cvta.global.u64 	%rd11, %rd10;
	{ // callseq 3, 0
	.param .b64 param0;
	st.param.b64 	[param0], %rd11;
	.param .b64 param1;
	st.param.b64 	[param1], %rd2;
	.param .b32 retval0;
	call.uni (retval0), 
	vprintf, 
	(
	param0, 
	param1
	);
	ld.param.b32 	%r19, [retval0];
	} // callseq 3
	add.f64 	%fd116, %fd116, 0d3FB999999999999A;
$L__BB0_17:
	setp.neu.f64 	%p19, %fd116, 0d4046800000000000;
	@%p19 bra 	$L__BB0_19;
	mov.b64 	%rd12, 4631530004285489152;
	st.local.u64 	[%rd1], %rd12;
	st.local.f64 	[%rd1+8], %fd117;
	cvta.global.u64 	%rd14, %rd13;
	{ // callseq 4, 0
	.param .b64 param0;
	st.param.b64 	[param0], %rd14;
	.param .b64 param1;
	st.param.b64 	[param1], %rd2;
	.param .b32 retval0;
	call.uni (retval0), 
	vprintf, 
	(
	param0, 
	param1
	);
	ld.param.b32 	%r21, [retval0];
	} // callseq 4
$L__BB0_19:
	add.f64 	%fd116, %fd116, 0d3F50624DD2F1A9FC;
	setp.lt.f64 	%p20, %fd116, %fd2;
	@%p20 bra 	$L__BB0_2;
$L__BB0_20:
	ret;
$L__BB0_21:
	add.f64 	%fd109, %fd3, %fd109;
	bra.uni 	$L__BB0_3;

}
.func  (.param .align 16 .b8 func_retval0[16]) __internal_trig_reduction_slowpathd(
	.param .b64 __internal_trig_reduction_slowpathd_param_0
)
{
	.local .align 8 .b8 	__local_depot1[40];
	.reg .b64 	%SP;
	.reg .b64 	%SPL;
	.reg .pred 	%p<10>;
	.reg .b32 	%r<47>;
	.reg .b64 	%rd<74>;
	.reg .b64 	%fd<5>;

	mov.u64 	%SPL, __local_depot1;
	ld.param.f64 	%fd4, [__internal_trig_reduction_slowpathd_param_0];
	add.u64 	%rd1, %SPL, 0;
	{
	.reg .b32 %temp; 
	mov.b64 	{%temp, %r1}, %fd4;
	}
	shr.u32 	%r2, %r1, 20;
	and.b32  	%r3, %r2, 2047;
	setp.eq.s32 	%p1, %r3, 2047;
	mov.b32 	%r46, 0;
	@%p1 bra 	$L__BB1_9;
	add.s32 	%r20, %r3, -1024;
	mov.b64 	%rd20, %fd4;
	shl.b64 	%rd2, %rd20, 11;
	shr.u32 	%r4, %r20, 6;
	sub.s32 	%r45, 15, %r4;
	sub.s32 	%r21, 19, %r4;
	setp.lt.u32 	%p2, %r20, 128;
	selp.b32 	%r6, 18, %r21, %p2;
	setp.ge.s32 	%p3, %r45, %r6;
	mov.b64 	%rd70, 0;
	@%p3 bra 	$L__BB1_4;
	add.s32 	%r23, %r6, %r4;
	neg.s32 	%r43, %r23;
	or.b64  	%rd3, %rd2, -9223372036854775808;
	mov.b64 	%rd70, 0;
	mov.b32 	%r42, 0;
	mov.u64 	%rd25, __cudart_i2opi_d;
	mov.u32 	%r44, %r45;
$L__BB1_3:
	.pragma "nounroll";
	mul.wide.s32 	%rd22, %r42, 8;
	add.s64 	%rd23, %rd1, %rd22;
	mul.wide.s32 	%rd24, %r44, 8;
	add.s64 	%rd26, %rd25, %rd24;
	ld.global.nc.u64 	%rd27, [%rd26];
	{
	.reg .u32 %r0, %r1, %r2, %r3, %alo, %ahi, %blo, %bhi, %clo, %chi;
	mov.b64 	{%alo,%ahi}, %rd27;
	mov.b64 	{%blo,%bhi}, %rd3;
	mov.b64 	{%clo,%chi}, %rd70;
	mad.lo.cc.u32 	%r0, %alo, %blo, %clo;
	madc.hi.cc.u32 	%r1, %alo, %blo, %chi;
	madc.hi.u32 	%r2, %alo, %bhi, 0;
	mad.lo.cc.u32 	%r1, %alo, %bhi, %r1;
	madc.hi.cc.u32 	%r2, %ahi, %blo, %r2;
	madc.hi.u32 	%r3, %ahi, %bhi, 0;
	mad.lo.cc.u32 	%r1, %ahi, %blo, %r1;
	madc.lo.cc.u32 	%r2, %ahi, %bhi, %r2;
	addc.u32 	%r3, %r3, 0;
	mov.b64 	%rd28, {%r0,%r1};
	mov.b64 	%rd70, {%r2,%r3};
	}
	st.local.u64 	[%rd23], %rd28;
	add.s32 	%r44, %r44, 1;
	add.s32 	%r43, %r43, 1;
	add.s32 	%r42, %r42, 1;
	setp.ne.s32 	%p4, %r43, -15;
	mov.u32 	%r45, %r6;
	@%p4 bra 	$L__BB1_3;
$L__BB1_4:
	cvt.s64.s32 	%rd29, %r45;
	cvt.u64.u32 	%rd30, %r4;
	add.s64 	%rd31, %rd30, %rd29;
	shl.b64 	%rd32, %rd31, 3;
	add.s64 	%rd33, %rd1, %rd32;
	st.local.u64 	[%rd33+-120], %rd70;
	and.b32  	%r15, %r2, 63;
	ld.local.u64 	%rd72, [%rd1+16];
	ld.local.u64 	%rd71, [%rd1+24];
	setp.eq.s32 	%p5, %r15, 0;
	@%p5 bra 	$L__BB1_6;
	shl.b64 	%rd34, %rd71, %r15;
	shr.u64 	%rd35, %rd72, 1;
	xor.b32  	%r24, %r15, 63;
	shr.u64 	%rd36, %rd35, %r24;
	or.b64  	%rd71, %rd34, %rd36;
	ld.local.u64 	%rd37, [%rd1+8];
	shl.b64 	%rd38, %rd72, %r15;
	shr.u64 	%rd39, %rd37, 1;
	shr.u64 	%rd40, %rd39, %r24;
	or.b64  	%rd72, %rd38, %rd40;
$L__BB1_6:
	and.b32  	%r25, %r1, -2147483648;
	shr.u64 	%rd41, %rd71, 62;
	cvt.u32.u64 	%r26, %rd41;
	mov.b64 	{%r27, %r28}, %rd71;
	mov.b64 	{%r29, %r30}, %rd72;
	shf.l.wrap.b32 	%r31, %r30, %r27, 2;
	shf.l.wrap.b32 	%r32, %r27, %r28, 2;
	mov.b64 	%rd42, {%r31, %r32};
	shl.b64 	%rd43, %rd72, 2;
	shr.u64 	%rd44, %rd42, 63;
	cvt.u32.u64 	%r33, %rd44;
	add.s32 	%r34, %r33, %r26;
	setp.eq.s32 	%p6, %r25, 0;
	neg.s32 	%r35, %r34;
	selp.b32 	%r46, %r34, %r35, %p6;
	setp.gt.s64 	%p7, %rd42, -1;
	mov.b64 	%rd45, 0;
	{
	.reg .u32 %r0, %r1, %r2, %r3, %a0, %a1, %a2, %a3, %b0, %b1, %b2, %b3;
	mov.b64 	{%a0,%a1}, %rd45;
	mov.b64 	{%a2,%a3}, %rd45;
	mov.b64 	{%b0,%b1}, %rd43;
	mov.b64 	{%b2,%b3}, %rd42;
	sub.cc.u32 	%r0, %a0, %b0;
	subc.cc.u32 	%r1, %a1, %b1;
	subc.cc.u32 	%r2, %a2, %b2;
	subc.u32 	%r3, %a3, %b3;
	mov.b64 	%rd46, {%r0,%r1};
	mov.b64 	%rd47, {%r2,%r3};
	}
	xor.b32  	%r36, %r25, -2147483648;
	selp.b64 	%rd73, %rd42, %rd47, %p7;
	selp.b64 	%rd14, %rd43, %rd46, %p7;
	selp.b32 	%r17, %r25, %r36, %p7;
	clz.b64 	%r37, %rd73;
	cvt.u64.u32 	%rd15, %r37;
	setp.eq.s32 	%p8, %r37, 0;
	@%p8 bra 	$L__BB1_8;
	cvt.u32.u64 	%r38, %rd15;
	and.b32  	%r39, %r38, 63;
	shl.b64 	%rd48, %rd73, %r39;
	shr.u64 	%rd49, %rd14, 1;
	not.b32 	%r40, %r38;
	and.b32  	%r41, %r40, 63;
	shr.u64 	%rd50, %rd49, %r41;
	or.b64  	%rd73, %rd48, %rd50;
$L__BB1_8:
	mov.b64 	%rd51, -3958705157555305931;
	{
	.reg .u32 %r0, %r1, %r2, %r3, %alo, %ahi, %blo, %bhi;
	mov.b64 	{%alo,%ahi}, %rd73;
	mov.b64 	{%blo,%bhi}, %rd51;
	mul.lo.u32 	%r0, %alo, %blo;
	mul.hi.u32 	%r1, %alo, %blo;
	mad.lo.cc.u32 	%r1, %alo, %bhi, %r1;
	madc.hi.u32 	%r2, %alo, %bhi, 0;
	mad.lo.cc.u32 	%r1, %ahi, %blo, %r1;
	madc.hi.cc.u32 	%r2, %ahi, %blo, %r2;
	madc.hi.u32 	%r3, %ahi, %bhi, 0;
	mad.lo.cc.u32 	%r2, %ahi, %bhi, %r2;
	addc.u32 	%r3, %r3, 0;
	mov.b64 	%rd52, {%r0,%r1};
	mov.b64 	%rd53, {%r2,%r3};
	}
	setp.gt.s64 	%p9, %rd53, 0;
	{
	.reg .u32 %r0, %r1, %r2, %r3, %a0, %a1, %a2, %a3, %b0, %b1, %b2, %b3;
	mov.b64 	{%a0,%a1}, %rd52;
	mov.b64 	{%a2,%a3}, %rd53;
	mov.b64 	{%b0,%b1}, %rd52;
	mov.b64 	{%b2,%b3}, %rd53;
	add.cc.u32 	%r0, %a0, %b0;
	addc.cc.u32 	%r1, %a1, %b1;
	addc.cc.u32 	%r2, %a2, %b2;
	addc.u32 	%r3, %a3, %b3;
	mov.b64 	%rd54, {%r0,%r1};
	mov.b64 	%rd55, {%r2,%r3};
	}
	selp.b64 	%rd56, %rd55, %rd53, %p9;
	selp.s64 	%rd57, -1, 0, %p9;
	sub.s64 	%rd58, %rd57, %rd15;
	cvt.u64.u32 	%rd59, %r17;
	shl.b64 	%rd60, %rd59, 32;
	add.s64 	%rd61, %rd56, 1;
	shr.u64 	%rd62, %rd61, 10;
	add.s64 	%rd63, %rd62, 1;
	shr.u64 	%rd64, %rd63, 1;
	shl.b64 	%rd65, %rd58, 52;
	add.s64 	%rd66, %rd65, %rd64;
	add.s64 	%rd67, %rd66, 4602678819172646912;
	or.b64  	%rd68, %rd67, %rd60;
	mov.b64 	%fd4, %rd68;
$L__BB1_9:
	st.param.f64 	[func_retval0], %fd4;
	st.param.b32 	[func_retval0+8], %r46;
	ret;

}


// ===== COMPILED SASS (sm_100) =====

	.target	sm_100

	.elftype	@"ET_EXEC"


//--------------------- .note.nv.tkinfo           --------------------------
	.section	.note.nv.tkinfo,"",@"SHT_NOTE"
	.sectionflags	@"SHF_NOTE_NV_TKINFO"
	.tkinfo
        /*0018*/ 	.word	0x00000002
        /*0030*/ 	.string	""
        /*0030*/ 	.string	"ptxas"
        /*0030*/ 	.string	"Cuda compilation tools, release 13.0, V13.0.88"
        /*0030*/ 	.string	"Build cuda_13.0.r13.0/compiler.36424714_0"
        /*0030*/ 	.string	"-arch sm_100 -m 64 "



//--------------------- .note.nv.cuinfo           --------------------------
	.section	.note.nv.cuinfo,"",@"SHT_NOTE"
	.sectionflags	@"SHF_NOTE_NV_CUINFO"
        /*0018*/ 	.short	0x0002
        /*001a*/ 	.short	0x0064
        /*001c*/ 	.short	0x0082
	.zero		2


//--------------------- .nv.info                  --------------------------
	.section	.nv.info,"",@"SHT_CUDA_INFO"
	.align	4


	//----- nvinfo : EIATTR_REGCOUNT
	.align		4
        /*0000*/ 	.byte	0x04, 0x2f
        /*0002*/ 	.short	(.L_6 - .L_5)
	.align		4
.L_5:
        /*0004*/ 	.word	index@(_Z35calculateFiringSolutionInAngleRangeddd)
        /*0008*/ 	.word	0x00000033


	//----- nvinfo : EIATTR_FRAME_SIZE
	.align		4
.L_6:
        /*000c*/ 	.byte	0x04, 0x11
        /*000e*/ 	.short	(.L_8 - .L_7)
	.align		4
.L_7:
        /*0010*/ 	.word	index@($_Z35calculateFiringSolutionInAngleRangeddd$__internal_trig_reduction_slowpathd)
        /*0014*/ 	.word	0x00000040


	//----- nvinfo : EIATTR_FRAME_SIZE
	.align		4
.L_8:
        /*0018*/ 	.byte	0x04, 0x11
        /*001a*/ 	.short	(.L_10 - .L_9)
	.align		4
.L_9:
        /*001c*/ 	.word	index@($__internal_0_$__cuda_sm20_div_rn_f64_full)
        /*0020*/ 	.word	0x00000040


	//----- nvinfo : EIATTR_FRAME_SIZE
	.align		4
.L_10:
        /*0024*/ 	.byte	0x04, 0x11
        /*0026*/ 	.short	(.L_12 - .L_11)
	.align		4
.L_11:
        /*0028*/ 	.word	index@(_Z35calculateFiringSolutionInAngleRangeddd)
        /*002c*/ 	.word	0x00000040


	//----- nvinfo : EIATTR_MIN_STACK_SIZE
	.align		4
.L_12:
        /*0030*/ 	.byte	0x04, 0x12
        /*0032*/ 	.short	(.L_14 - .L_13)
	.align		4
.L_13:
        /*0034*/ 	.word	index@(_Z35calculateFiringSolutionInAngleRangeddd)
        /*0038*/ 	.word	0x00000040
.L_14:


//--------------------- .nv.compat                --------------------------
	.section	.nv.compat,"",@"SHT_CUDA_COMPAT_INFO"
	.align	4
        /*0000*/ 	.byte	0x02, 0x09, 0x00, 0x00, 0x02, 0x02, 0x01, 0x00, 0x02, 0x05, 0x05, 0x00, 0x03, 0x07, 0x01, 0x01
        /*0010*/ 	.byte	0x02, 0x03, 0x00, 0x00, 0x02, 0x06, 0x01, 0x00, 0x04, 0x0b, 0x08, 0x00, 0x01, 0x00, 0x00, 0x00
        /*0020*/ 	.byte	0x00, 0x00, 0x00, 0x00


//--------------------- .nv.info._Z35calculateFiringSolutionInAngleRangeddd --------------------------
	.section	.nv.info._Z35calculateFiringSolutionInAngleRangeddd,"",@"SHT_CUDA_INFO"
	.sectionflags	@""
	.align	4


	//----- nvinfo : EIATTR_CUDA_API_VERSION
	.align		4
        /*0000*/ 	.byte	0x04, 0x37
        /*0002*/ 	.short	(.L_16 - .L_15)
.L_15:
        /*0004*/ 	.word	0x00000082


	//----- nvinfo : EIATTR_KPARAM_INFO
	.align		4
.L_16:
        /*0008*/ 	.byte	0x04, 0x17
        /*000a*/ 	.short	(.L_18 - .L_17)
.L_17:
        /*000c*/ 	.word	0x00000000
        /*0010*/ 	.short	0x0002
        /*0012*/ 	.short	0x0010
        /*0014*/ 	.byte	0x00, 0xf0, 0x21, 0x00


	//----- nvinfo : EIATTR_KPARAM_INFO
	.align		4
.L_18:
        /*0018*/ 	.byte	0x04, 0x17
        /*001a*/ 	.short	(.L_20 - .L_19)
.L_19:
        /*001c*/ 	.word	0x00000000
        /*0020*/ 	.short	0x0001
        /*0022*/ 	.short	0x0008
        /*0024*/ 	.byte	0x00, 0xf0, 0x21, 0x00


	//----- nvinfo : EIATTR_KPARAM_INFO
	.align		4
.L_20:
        /*0028*/ 	.byte	0x04, 0x17
        /*002a*/ 	.short	(.L_22 - .L_21)
.L_21:
        /*002c*/ 	.word	0x00000000
        /*0030*/ 	.short	0x0000
        /*0032*/ 	.short	0x0000
        /*0034*/ 	.byte	0x00, 0xf0, 0x21, 0x00


	//----- nvinfo : EIATTR_SPARSE_MMA_MASK
	.align		4
.L_22:
        /*0038*/ 	.byte	0x03, 0x50
        /*003a*/ 	.short	0x0000


	//----- nvinfo : EIATTR_MAXREG_COUNT
	.align		4
        /*003c*/ 	.byte	0x03, 0x1b
        /*003e*/ 	.short	0x00ff


	//----- nvinfo : EIATTR_EXTERNS
	.align		4
        /*0040*/ 	.byte	0x04, 0x0f
        /*0042*/ 	.short	(.L_24 - .L_23)


	//   ....[0]....
	.align		4
.L_23:
        /*0044*/ 	.word	index@(vprintf)


	//----- nvinfo : EIATTR_MERCURY_ISA_VERSION
	.align		4
.L_24:
        /*0048*/ 	.byte	0x03, 0x5f
        /*004a*/ 	.short	0x0101


	//----- nvinfo : EIATTR_VRC_CTA_INIT_COUNT
	.align		4
        /*004c*/ 	.byte	0x02, 0x4a
	.zero		1
	.zero		1


	//----- nvinfo : EIATTR_SYSCALL_OFFSETS
	.align		4
        /*0050*/ 	.byte	0x04, 0x46
        /*0052*/ 	.short	(.L_26 - .L_25)


	//   ....[0]....
.L_25:
        /*0054*/ 	.word	0x00001400


	//   ....[1]....
        /*0058*/ 	.word	0x000014c0


	//   ....[2]....
        /*005c*/ 	.word	0x00001600


	//----- nvinfo : EIATTR_EXIT_INSTR_OFFSETS
	.align		4
.L_26:
        /*0060*/ 	.byte	0x04, 0x1c
        /*0062*/ 	.short	(.L_28 - .L_27)


	//   ....[0]....
.L_27:
        /*0064*/ 	.word	0x00000320


	//   ....[1]....
        /*0068*/ 	.word	0x00001670


	//----- nvinfo : EIATTR_CRS_STACK_SIZE
	.align		4
.L_28:
        /*006c*/ 	.byte	0x04, 0x1e
        /*006e*/ 	.short	(.L_30 - .L_29)
.L_29:
        /*0070*/ 	.word	0x00000000


	//----- nvinfo : EIATTR_CBANK_PARAM_SIZE
	.align		4
.L_30:
        /*0074*/ 	.byte	0x03, 0x19
        /*0076*/ 	.short	0x0018


	//----- nvinfo : EIATTR_PARAM_CBANK
	.align		4
        /*0078*/ 	.byte	0x04, 0x0a
        /*007a*/ 	.short	(.L_32 - .L_31)
	.align		4
.L_31:
        /*007c*/ 	.word	index@(.nv.constant0._Z35calculateFiringSolutionInAngleRangeddd)
        /*0080*/ 	.short	0x0380
        /*0082*/ 	.short	0x0018


	//----- nvinfo : EIATTR_SW_WAR
	.align		4
.L_32:
        /*0084*/ 	.byte	0x04, 0x36
        /*0086*/ 	.short	(.L_34 - .L_33)
.L_33:
        /*0088*/ 	.word	0x00000008
.L_34:


//--------------------- .nv.callgraph             --------------------------
	.section	.nv.callgraph,"",@"SHT_CUDA_CALLGRAPH"
	.align	4
	.sectionentsize	8
	.align		4
        /*0000*/ 	.word	0x00000000
	.align		4
        /*0004*/ 	.word	0xffffffff
	.align		4
        /*0008*/ 	.word	index@(_Z35calculateFiringSolutionInAngleRangeddd)
	.align		4
        /*000c*/ 	.word	index@(vprintf)
	.align		4
        /*0010*/ 	.word	0x00000000
	.align		4
        /*0014*/ 	.word	0xfffffffe
	.align		4
        /*0018*/ 	.word	0x00000000
	.align		4
        /*001c*/ 	.word	0xfffffffd
	.align		4
        /*0020*/ 	.word	0x00000000
	.align		4
        /*0024*/ 	.word	0xfffffffc


//--------------------- .nv.constant4             --------------------------
	.section	.nv.constant4,"a",@progbits
	.align	8
	.align		8
.nv.constant4:
        /*0000*/ 	.dword	vprintf
	.align		8
        /*0008*/ 	.dword	$str
	.align		8
        /*0010*/ 	.dword	$str$1
	.align		8
        /*0018*/ 	.dword	$str$2
	.align		8
        /*0020*/ 	.dword	__cudart_i2opi_d
	.align		8
        /*0028*/ 	.dword	__cudart_sin_cos_coeffs


//--------------------- .text._Z35calculateFiringSolutionInAngleRangeddd --------------------------
	.section	.text._Z35calculateFiringSolutionInAngleRangeddd,"ax",@progbits
	.align	128
        .global         _Z35calculateFiringSolutionInAngleRangeddd
        .type           _Z35calculateFiringSolutionInAngleRangeddd,@function
        .size           _Z35calculateFiringSolutionInAngleRangeddd,(.L_x_40 - _Z35calculateFiringSolutionInAngleRangeddd)
        .other          _Z35calculateFiringSolutionInAngleRangeddd,@"STO_CUDA_ENTRY STV_DEFAULT"
_Z35calculateFiringSolutionInAngleRangeddd:
.text._Z35calculateFiringSolutionInAngleRangeddd:
[----:B------:R-:W0:Y:S01]  /*0000*/  LDC R1, c[0x0][0x37c] ;  /* 0x0000df00ff017b82 */ /* 0x000e220000000800 */
[----:B------:R-:W1:Y:S01]  /*0010*/  MUFU.RCP64H R3, 100000 ;  /* 0x40f86a0000037908 */ /* 0x000e620000001800 */
[----:B------:R-:W-:Y:S01]  /*0020*/  IMAD.MOV.U32 R8, RZ, RZ, 0x0 ;  /* 0x00000000ff087424 */ /* 0x000fe200078e00ff */
[----:B------:R-:W2:Y:S01]  /*0030*/  S2R R0, SR_CTAID.X ;  /* 0x0000000000007919 */ /* 0x000ea20000002500 */
[----:B------:R-:W-:-:S04]  /*0040*/  IMAD.MOV.U32 R9, RZ, RZ, 0x40f86a00 ;  /* 0x40f86a00ff097424 */ /* 0x000fc800078e00ff */
[----:B------:R-:W3:Y:S01]  /*0050*/  LDC.64 R10, c[0x0][0x380] ;  /* 0x0000e000ff0a7b82 */ /* 0x000ee20000000a00 */
[----:B------:R-:W-:Y:S01]  /*0060*/  IMAD.MOV.U32 R2, RZ, RZ, 0x1 ;  /* 0x00000001ff027424 */ /* 0x000fe200078e00ff */
[----:B------:R-:W4:Y:S01]  /*0070*/  S2R R12, SR_TID.X ;  /* 0x00000000000c7919 */ /* 0x000f220000002100 */
[----:B------:R-:W5:Y:S01]  /*0080*/  LDCU UR4, c[0x0][0x2f8] ;  /* 0x00005f00ff0477ac */ /* 0x000f620008000800 */
[----:B0-----:R-:W-:Y:S01]  /*0090*/  VIADD R1, R1, 0xffffffc0 ;  /* 0xffffffc001017836 */ /* 0x001fe20000000000 */
[----:B------:R-:W-:-:S03]  /*00a0*/  UMOV UR6, 0xeb851eb8 ;  /* 0xeb851eb800067882 */ /* 0x000fc60000000000 */
[----:B------:R-:W0:Y:S01]  /*00b0*/  LDC R13, c[0x0][0x384] ;  /* 0x0000e100ff0d7b82 */ /* 0x000e220000000800 */
[----:B------:R-:W-:Y:S01]  /*00c0*/  UMOV UR7, 0x3f6eb851 ;  /* 0x3f6eb85100077882 */ /* 0x000fe20000000000 */
[----:B------:R-:W5:Y:S01]  /*00d0*/  LDCU UR5, c[0x0][0x2fc] ;  /* 0x00005f80ff0577ac */ /* 0x000f620008000800 */
[----:B-1----:R-:W-:-:S08]  /*00e0*/  DFMA R4, R2, -R8, 1 ;  /* 0x3ff000000204742b */ /* 0x002fd00000000808 */
[----:B------:R-:W-:-:S08]  /*00f0*/  DFMA R4, R4, R4, R4 ;  /* 0x000000040404722b */ /* 0x000fd00000000004 */
[----:B------:R-:W-:Y:S01]  /*0100*/  DFMA R6, R2, R4, R2 ;  /* 0x000000040206722b */ /* 0x000fe20000000002 */
[----:B--2---:R-:W-:Y:S01]  /*0110*/  ISETP.NE.AND P3, PT, R0, 0x3b, PT ;  /* 0x0000003b0000780c */ /* 0x004fe20003f65270 */
[----:B------:R-:W-:Y:S01]  /*0120*/  I2F.F64.U32 R2, R0 ;  /* 0x0000000000027312 */ /* 0x000fe20000201800 */
[----:B0-----:R-:W-:Y:S02]  /*0130*/  FSETP.GEU.AND P0, PT, |R13|, 6.5827683646048100446e-37, PT ;  /* 0x036000000d00780b */ /* 0x001fe40003f0e200 */
[----:B----4-:R-:W-:-:S03]  /*0140*/  ISETP.NE.AND P2, PT, R12, 0x18f, PT ;  /* 0x0000018f0c00780c */ /* 0x010fc60003f45270 */
[C---:B------:R-:W-:Y:S02]  /*0150*/  DFMA R8, R6.reuse, -R8, 1 ;  /* 0x3ff000000608742b */ /* 0x040fe40000000808 */
[----:B------:R-:W0:Y:S06]  /*0160*/  I2F.F64.U32 R4, R12 ;  /* 0x0000000c00047312 */ /* 0x000e2c0000201800 */
[----:B------:R-:W-:-:S08]  /*0170*/  DFMA R8, R6, R8, R6 ;  /* 0x000000080608722b */ /* 0x000fd00000000006 */
[----:B---3--:R-:W-:Y:S02]  /*0180*/  DMUL R26, R8, R10 ;  /* 0x0000000a081a7228 */ /* 0x008fe40000000000 */
[----:B0-----:R-:W-:-:S06]  /*0190*/  DFMA R2, R2, 400, R4 ;  /* 0x407900000202782b */ /* 0x001fcc0000000004 */
[----:B------:R-:W-:Y:S02]  /*01a0*/  DFMA R6, R26, -100000, R10 ;  /* 0xc0f86a001a06782b */ /* 0x000fe4000000000a */
[C---:B------:R-:W-:Y:S02]  /*01b0*/  DADD R4, R2.reuse, 1 ;  /* 0x3ff0000002047429 */ /* 0x040fe40000000000 */
[----:B------:R-:W-:-:S04]  /*01c0*/  DMUL R24, R2, UR6 ;  /* 0x0000000602187c28 */ /* 0x000fc80008000000 */
[----:B------:R-:W-:Y:S02]  /*01d0*/  DFMA R26, R8, R6, R26 ;  /* 0x00000006081a722b */ /* 0x000fe4000000001a */
[----:B------:R-:W-:-:S08]  /*01e0*/  DMUL R4, R4, UR6 ;  /* 0x0000000604047c28 */ /* 0x000fd00008000000 */
[----:B------:R-:W-:Y:S02]  /*01f0*/  FFMA R6, RZ, 7.762939453125, R27 ;  /* 0x40f86a00ff067823 */ /* 0x000fe4000000001b */
[----:B------:R-:W-:Y:S02]  /*0200*/  FSEL R33, R4, RZ, P3 ;  /* 0x000000ff04217208 */ /* 0x000fe40001800000 */
[----:B------:R-:W-:Y:S02]  /*0210*/  FSEL R7, R5, 3.3515625, P3 ;  /* 0x4056800005077808 */ /* 0x000fe40001800000 */
[----:B------:R-:W-:Y:S02]  /*0220*/  FSETP.GT.AND P1, PT, |R6|, 1.469367938527859385e-39, PT ;  /* 0x001000000600780b */ /* 0x000fe40003f24200 */
[----:B-----5:R-:W-:Y:S02]  /*0230*/  IADD3 R28, P3, PT, R1, UR4, RZ ;  /* 0x00000004011c7c10 */ /* 0x020fe4000ff7e0ff */
[----:B------:R-:W-:-:S02]  /*0240*/  FSEL R32, R33, R4, !P2 ;  /* 0x0000000421207208 */ /* 0x000fc40005000000 */
[----:B------:R-:W-:Y:S01]  /*0250*/  FSEL R33, R7, R5, !P2 ;  /* 0x0000000507217208 */ /* 0x000fe20005000000 */
[----:B------:R-:W-:-:S06]  /*0260*/  IMAD.X R2, RZ, RZ, UR5, P3 ;  /* 0x00000005ff027e24 */ /* 0x000fcc00098e06ff */
[----:B------:R-:W-:Y:S05]  /*0270*/  @P1 BRA P0, `(.L_x_0) ;  /* 0x0000000000241947 */ /* 0x000fea0000000000 */
[----:B------:R-:W0:Y:S01]  /*0280*/  LDCU.64 UR4, c[0x0][0x380] ;  /* 0x00007000ff0477ac */ /* 0x000e220008000a00 */
[----:B------:R-:W-:Y:S01]  /*0290*/  IMAD.MOV.U32 R10, RZ, RZ, RZ ;  /* 0x000000ffff0a7224 */ /* 0x000fe200078e00ff */
[----:B------:R-:W-:Y:S01]  /*02a0*/  MOV R4, 0x2f0 ;  /* 0x000002f000047802 */ /* 0x000fe20000000f00 */
[----:B------:R-:W-:Y:S02]  /*02b0*/  IMAD.MOV.U32 R11, RZ, RZ, 0x40f86a00 ;  /* 0x40f86a00ff0b7424 */ /* 0x000fe400078e00ff */
[----:B0-----:R-:W-:Y:S02]  /*02c0*/  IMAD.U32 R12, RZ, RZ, UR4 ;  /* 0x00000004ff0c7e24 */ /* 0x001fe4000f8e00ff */
[----:B------:R-:W-:-:S07]  /*02d0*/  IMAD.U32 R13, RZ, RZ, UR5 ;  /* 0x00000005ff0d7e24 */ /* 0x000fce000f8e00ff */
[----:B------:R-:W-:Y:S05]  /*02e0*/  CALL.REL.NOINC `($__internal_0_$__cuda_sm20_div_rn_f64_full) ;  /* 0x0000001000e47944 */ /* 0x000fea0003c00000 */
[----:B------:R-:W-:Y:S02]  /*02f0*/  IMAD.MOV.U32 R26, RZ, RZ, R8 ;  /* 0x000000ffff1a7224 */ /* 0x000fe400078e0008 */
[----:B------:R-:W-:-:S07]  /*0300*/  IMAD.MOV.U32 R27, RZ, RZ, R9 ;  /* 0x000000ffff1b7224 */ /* 0x000fce00078e0009 */
.L_x_0:
[----:B------:R-:W-:-:S14]  /*0310*/  DSETP.GEU.AND P0, PT, R24, R32, PT ;  /* 0x000000201800722a */ /* 0x000fdc0003f0e000 */
[----:B------:R-:W-:Y:S05]  /*0320*/  @P0 EXIT ;  /* 0x000000000000094d */ /* 0x000fea0003800000 */
[----:B------:R-:W0:Y:S01]  /*0330*/  LDC.64 R4, c[0x0][0x388] ;  /* 0x0000e200ff047b82 */ /* 0x000e220000000a00 */
[----:B------:R-:W1:Y:S01]  /*0340*/  LDCU.64 UR40, c[0x0][0x358] ;  /* 0x00006b00ff2877ac */ /* 0x000e620008000a00 */
[----:B------:R-:W2:Y:S01]  /*0350*/  LDCU.64 UR38, c[0x0][0x390] ;  /* 0x00007200ff2677ac */ /* 0x000ea20008000a00 */
[----:B------:R-:W3:Y:S01]  /*0360*/  LDCU.64 UR36, c[0x0][0x380] ;  /* 0x00007000ff2477ac */ /* 0x000ee20008000a00 */
[----:B------:R-:W4:Y:S01]  /*0370*/  LDCU.64 UR42, c[0x4][0x28] ;  /* 0x01000500ff2a77ac */ /* 0x000f220008000a00 */
[----:B0-----:R-:W-:-:S08]  /*0380*/  DADD R30, R4, R4 ;  /* 0x00000000041e7229 */ /* 0x001fd00000000004 */
[----:B-1234-:R-:W-:-:S11]  /*0390*/  DMUL R30, R30, R4 ;  /* 0x000000041e1e7228 */ /* 0x01efd60000000000 */
.L_x_25:
[----:B------:R-:W-:Y:S01]  /*03a0*/  UMOV UR4, 0xa2529d39 ;  /* 0xa2529d3900047882 */ /* 0x000fe20000000000 */
[----:B------:R-:W-:Y:S01]  /*03b0*/  UMOV UR5, 0x3f91df46 ;  /* 0x3f91df4600057882 */ /* 0x000fe20000000000 */
[----:B------:R-:W-:Y:S01]  /*03c0*/  BSSY.RECONVERGENT B7, `(.L_x_1) ;  /* 0x0000114000077945 */ /* 0x000fe20003800200 */
[----:B------:R-:W-:Y:S01]  /*03d0*/  DMUL R40, R24, UR4 ;  /* 0x0000000418287c28 */ /* 0x000fe20008000000 */
[----:B------:R-:W-:Y:S01]  /*03e0*/  UMOV UR4, 0x6dc9c883 ;  /* 0x6dc9c88300047882 */ /* 0x000fe20000000000 */
[----:B------:R-:W-:Y:S01]  /*03f0*/  UMOV UR5, 0x3fe45f30 ;  /* 0x3fe45f3000057882 */ /* 0x000fe20000000000 */
[----:B------:R-:W-:Y:S01]  /*0400*/  BSSY.RELIABLE B6, `(.L_x_2) ;  /* 0x00000de000067945 */ /* 0x000fe20003800100 */
[----:B------:R-:W-:Y:S02]  /*0410*/  CS2R R34, SRZ ;  /* 0x0000000000227805 */ /* 0x000fe4000001ff00 */
[----:B------:R-:W-:Y:S02]  /*0420*/  CS2R R22, SRZ ;  /* 0x0000000000167805 */ /* 0x000fe4000001ff00 */
[----:B------:R-:W-:Y:S01]  /*0430*/  DMUL R4, R40, UR4 ;  /* 0x0000000428047c28 */ /* 0x000fe20008000000 */
[----:B------:R-:W-:Y:S01]  /*0440*/  UMOV UR4, 0x54442d18 ;  /* 0x54442d1800047882 */ /* 0x000fe20000000000 */
[----:B------:R-:W-:Y:S01]  /*0450*/  UMOV UR5, 0x3ff921fb ;  /* 0x3ff921fb00057882 */ /* 0x000fe20000000000 */
[----:B------:R-:W-:-:S03]  /*0460*/  DMUL R38, RZ, R40 ;  /* 0x00000028ff267228 */ /* 0x000fc60000000000 */
[----:B------:R-:W0:Y:S08]  /*0470*/  F2I.F64 R0, R4 ;  /* 0x0000000400007311 */ /* 0x000e300000301100 */
[----:B0-----:R-:W0:Y:S02]  /*0480*/  I2F.F64 R36, R0 ;  /* 0x0000000000247312 */ /* 0x001e240000201c00 */
[----:B0-----:R-:W-:Y:S01]  /*0490*/  DFMA R6, R36, -UR4, R40 ;  /* 0x8000000424067c2b */ /* 0x001fe20008000028 */
[----:B------:R-:W-:Y:S01]  /*04a0*/  UMOV UR4, 0x33145c00 ;  /* 0x33145c0000047882 */ /* 0x000fe20000000000 */
[----:B------:R-:W-:-:S06]  /*04b0*/  UMOV UR5, 0x3c91a626 ;  /* 0x3c91a62600057882 */ /* 0x000fcc0000000000 */
[----:B------:R-:W-:Y:S01]  /*04c0*/  DFMA R6, R36, -UR4, R6 ;  /* 0x8000000424067c2b */ /* 0x000fe20008000006 */
[----:B------:R-:W-:Y:S01]  /*04d0*/  UMOV UR4, 0x252049c0 ;  /* 0x252049c000047882 */ /* 0x000fe20000000000 */
[----:B------:R-:W-:-:S06]  /*04e0*/  UMOV UR5, 0x397b839a ;  /* 0x397b839a00057882 */ /* 0x000fcc0000000000 */
[----:B------:R-:W-:-:S11]  /*04f0*/  DFMA R36, R36, -UR4, R6 ;  /* 0x8000000424247c2b */ /* 0x000fd60008000006 */
.L_x_18:
[----:B------:R-:W-:Y:S01]  /*0500*/  DSETP.NEU.AND P1, PT, |R40|, +INF , PT ;  /* 0x7ff000002800742a */ /* 0x000fe20003f2d200 */
[----:B------:R-:W-:Y:S01]  /*0510*/  BSSY.RECONVERGENT B0, `(.L_x_3) ;  /* 0x0000012000007945 */ /* 0x000fe20003800200 */
[----:B------:R-:W-:Y:S01]  /*0520*/  PLOP3.LUT P0, PT, PT, PT, PT, 0x80, 0x8 ;  /* 0x000000000008781c */ /* 0x000fe20003f0f070 */
[----:B------:R-:W-:Y:S02]  /*0530*/  IMAD.MOV.U32 R4, RZ, RZ, R38 ;  /* 0x000000ffff047224 */ /* 0x000fe400078e0026 */
[----:B------:R-:W-:-:S09]  /*0540*/  IMAD.MOV.U32 R5, RZ, RZ, R39 ;  /* 0x000000ffff057224 */ /* 0x000fd200078e0027 */
[----:B------:R-:W-:Y:S05]  /*0550*/  @!P1 BRA `(.L_x_4) ;  /* 0x0000000000349947 */ /* 0x000fea0003800000 */
[----:B------:R-:W-:Y:S01]  /*0560*/  DSETP.GE.AND P0, PT, |R40|, 2.14748364800000000000e+09, PT ;  /* 0x41e000002800742a */ /* 0x000fe20003f06200 */
[----:B------:R-:W-:Y:S01]  /*0570*/  BSSY.RECONVERGENT B1, `(.L_x_5) ;  /* 0x0000009000017945 */ /* 0x000fe20003800200 */
[----:B------:R-:W-:Y:S02]  /*0580*/  IMAD.MOV.U32 R3, RZ, RZ, R0 ;  /* 0x000000ffff037224 */ /* 0x000fe400078e0000 */
[----:B------:R-:W-:Y:S02]  /*0590*/  IMAD.MOV.U32 R4, RZ, RZ, R36 ;  /* 0x000000ffff047224 */ /* 0x000fe400078e0024 */
[----:B------:R-:W-:-:S08]  /*05a0*/  IMAD.MOV.U32 R5, RZ, RZ, R37 ;  /* 0x000000ffff057224 */ /* 0x000fd000078e0025 */
[----:B------:R-:W-:Y:S05]  /*05b0*/  @!P0 BRA `(.L_x_6) ;  /* 0x0000000000108947 */ /* 0x000fea0003800000 */
[----:B------:R-:W-:Y:S01]  /*05c0*/  IMAD.MOV.U32 R4, RZ, RZ, R40 ;  /* 0x000000ffff047224 */ /* 0x000fe200078e0028 */
[----:B------:R-:W-:Y:S01]  /*05d0*/  MOV R42, 0x600 ;  /* 0x00000600002a7802 */ /* 0x000fe20000000f00 */
[----:B------:R-:W-:-:S07]  /*05e0*/  IMAD.MOV.U32 R13, RZ, RZ, R41 ;  /* 0x000000ffff0d7224 */ /* 0x000fce00078e0029 */
[----:B------:R-:W-:Y:S05]  /*05f0*/  CALL.REL.NOINC `($_Z35calculateFiringSolutionInAngleRangeddd$__internal_trig_reduction_slowpathd) ;  /* 0x0000001400907944 */ /* 0x000fea0003c00000 */
.L_x_6:
[----:B------:R-:W-:Y:S05]  /*0600*/  BSYNC.RECONVERGENT B1 ;  /* 0x0000000000017941 */ /* 0x000fea0003800200 */
.L_x_5:
[----:B------:R-:W-:-:S04]  /*0610*/  LOP3.LUT R3, R3, 0x1, RZ, 0xc0, !PT ;  /* 0x0000000103037812 */ /* 0x000fc800078ec0ff */
[----:B------:R-:W-:-:S13]  /*0620*/  ISETP.NE.U32.AND P0, PT, R3, 0x1, PT ;  /* 0x000000010300780c */ /* 0x000fda0003f05070 */
.L_x_4:
[----:B------:R-:W-:Y:S05]  /*0630*/  BSYNC.RECONVERGENT B0 ;  /* 0x0000000000007941 */ /* 0x000fea0003800200 */
.L_x_3:
[----:B------:R-:W-:Y:S01]  /*0640*/  DMUL R6, R4, R4 ;  /* 0x0000000404067228 */ /* 0x000fe20000000000 */
[----:B------:R-:W-:Y:S01]  /*0650*/  IMAD.MOV.U32 R8, RZ, RZ, 0x5b27ebb1 ;  /* 0x5b27ebb1ff087424 */ /* 0x000fe200078e00ff */
[----:B------:R-:W-:Y:S01]  /*0660*/  UMOV UR4, 0x2799bcb9 ;  /* 0x2799bcb900047882 */ /* 0x000fe20000000000 */
[----:B------:R-:W-:Y:S01]  /*0670*/  IMAD.MOV.U32 R9, RZ, RZ, 0x3ef9757c ;  /* 0x3ef9757cff097424 */ /* 0x000fe200078e00ff */
[----:B------:R-:W-:Y:S01]  /*0680*/  UMOV UR5, 0x3ee48dac ;  /* 0x3ee48dac00057882 */ /* 0x000fe20000000000 */
[----:B------:R-:W-:Y:S01]  /*0690*/  BSSY.RECONVERGENT B0, `(.L_x_7) ;  /* 0x0000037000007945 */ /* 0x000fe20003800200 */
[----:B------:R-:W-:-:S03]  /*06a0*/  DSETP.NEU.AND P1, PT, |R40|, +INF , PT ;  /* 0x7ff000002800742a */ /* 0x000fc60003f2d200 */
[----:B------:R-:W-:Y:S01]  /*06b0*/  DFMA R8, R6, UR4, -R8 ;  /* 0x0000000406087c2b */ /* 0x000fe20008000808 */
[----:B------:R-:W-:Y:S01]  /*06c0*/  UMOV UR4, 0xfd91e04 ;  /* 0x0fd91e0400047882 */ /* 0x000fe20000000000 */
[----:B------:R-:W-:-:S06]  /*06d0*/  UMOV UR5, 0x3f0980e9 ;  /* 0x3f0980e900057882 */ /* 0x000fcc0000000000 */
[----:B------:R-:W-:Y:S01]  /*06e0*/  DFMA R8, R6, R8, UR4 ;  /* 0x0000000406087e2b */ /* 0x000fe20008000008 */
[----:B------:R-:W-:Y:S01]  /*06f0*/  UMOV UR4, 0x417d7e1d ;  /* 0x417d7e1d00047882 */ /* 0x000fe20000000000 */
[----:B------:R-:W-:-:S06]  /*0700*/  UMOV UR5, 0x3efae2b0 ;  /* 0x3efae2b000057882 */ /* 0x000fcc0000000000 */
[----:B------:R-:W-:Y:S01]  /*0710*/  DFMA R8, R6, R8, -UR4 ;  /* 0x8000000406087e2b */ /* 0x000fe20008000008 */
[----:B------:R-:W-:Y:S01]  /*0720*/  UMOV UR4, 0x41bfba57 ;  /* 0x41bfba5700047882 */ /* 0x000fe20000000000 */
[----:B------:R-:W-:-:S06]  /*0730*/  UMOV UR5, 0x3f119f53 ;  /* 0x3f119f5300057882 */ /* 0x000fcc0000000000 */
[----:B------:R-:W-:Y:S01]  /*0740*/  DFMA R8, R6, R8, UR4 ;  /* 0x0000000406087e2b */ /* 0x000fe20008000008 */
        /* <DEDUP_REMOVED lines=29> */
[----:B------:R-:W-:-:S08]  /*0920*/  DFMA R8, R6, R8, UR4 ;  /* 0x0000000406087e2b */ /* 0x000fd00008000008 */
[----:B------:R-:W-:-:S08]  /*0930*/  DMUL R12, R6, R8 ;  /* 0x00000008060c7228 */ /* 0x000fd00000000000 */
[----:B------:R-:W-:Y:S01]  /*0940*/  DFMA R18, R12, R4, R4 ;  /* 0x000000040c12722b */ /* 0x000fe20000000004 */
[----:B------:R-:W-:Y:S10]  /*0950*/  @P0 BRA `(.L_x_8) ;  /* 0x0000000000280947 */ /* 0x000ff40003800000 */
[----:B------:R-:W0:Y:S01]  /*0960*/  MUFU.RCP64H R9, R19 ;  /* 0x0000001300097308 */ /* 0x000e220000001800 */
[----:B------:R-:W-:-:S06]  /*0970*/  IMAD.MOV.U32 R8, RZ, RZ, RZ ;  /* 0x000000ffff087224 */ /* 0x000fcc00078e00ff */
[----:B0-----:R-:W-:-:S08]  /*0980*/  DFMA R6, -R18, R8, 1 ;  /* 0x3ff000001206742b */ /* 0x001fd00000000108 */
[----:B------:R-:W-:Y:S02]  /*0990*/  DFMA R10, R6, R6, R6 ;  /* 0x00000006060a722b */ /* 0x000fe40000000006 */
[----:B------:R-:W-:-:S06]  /*09a0*/  DADD R6, R18, -R4 ;  /* 0x0000000012067229 */ /* 0x000fcc0000000804 */
[----:B------:R-:W-:Y:S02]  /*09b0*/  DFMA R10, R8, R10, R8 ;  /* 0x0000000a080a722b */ /* 0x000fe40000000008 */
[----:B------:R-:W-:-:S06]  /*09c0*/  DFMA R6, R12, R4, -R6 ;  /* 0x000000040c06722b */ /* 0x000fcc0000000806 */
[----:B------:R-:W-:-:S08]  /*09d0*/  DFMA R4, R18, -R10, 1 ;  /* 0x3ff000001204742b */ /* 0x000fd0000000080a */
[----:B------:R-:W-:-:S08]  /*09e0*/  DFMA R4, R6, -R10, R4 ;  /* 0x8000000a0604722b */ /* 0x000fd00000000004 */
[----:B------:R-:W-:-:S11]  /*09f0*/  DFMA R18, -R10, R4, -R10 ;  /* 0x000000040a12722b */ /* 0x000fd6000000090a */
.L_x_8:
[----:B------:R-:W-:Y:S05]  /*0a00*/  BSYNC.RECONVERGENT B0 ;  /* 0x0000000000007941 */ /* 0x000fea0003800200 */
.L_x_7:
[----:B------:R-:W-:Y:S01]  /*0a10*/  BSSY.RECONVERGENT B0, `(.L_x_9) ;  /* 0x0000014000007945 */ /* 0x000fe20003800200 */
[----:B------:R-:W-:Y:S01]  /*0a20*/  DFMA R20, R18, R34, UR38 ;  /* 0x0000002612147e2b */ /* 0x000fe20008000022 */
[----:B------:R-:W-:Y:S02]  /*0a30*/  IMAD.MOV.U32 R3, RZ, RZ, 0x1 ;  /* 0x00000001ff037424 */ /* 0x000fe400078e00ff */
[----:B------:R-:W-:Y:S02]  /*0a40*/  IMAD.MOV.U32 R16, RZ, RZ, R38 ;  /* 0x000000ffff107224 */ /* 0x000fe400078e0026 */
[----:B------:R-:W-:Y:S01]  /*0a50*/  IMAD.MOV.U32 R17, RZ, RZ, R39 ;  /* 0x000000ffff117224 */ /* 0x000fe200078e0027 */
[----:B------:R-:W-:Y:S06]  /*0a60*/  @!P1 BRA `(.L_x_10) ;  /* 0x0000000000389947 */ /* 0x000fec0003800000 */
        /* <DEDUP_REMOVED lines=10> */
[----:B------:R-:W-:Y:S02]  /*0b10*/  IMAD.MOV.U32 R16, RZ, RZ, R4 ;  /* 0x000000ffff107224 */ /* 0x000fe400078e0004 */
[----:B------:R-:W-:-:S07]  /*0b20*/  IMAD.MOV.U32 R17, RZ, RZ, R5 ;  /* 0x000000ffff117224 */ /* 0x000fce00078e0005 */
.L_x_12:
[----:B------:R-:W-:Y:S05]  /*0b30*/  BSYNC.RECONVERGENT B1 ;  /* 0x0000000000017941 */ /* 0x000fea0003800200 */
.L_x_11:
[----:B------:R-:W-:-:S07]  /*0b40*/  VIADD R3, R3, 0x1 ;  /* 0x0000000103037836 */ /* 0x000fce0000000000 */
.L_x_10:
[----:B------:R-:W-:Y:S05]  /*0b50*/  BSYNC.RECONVERGENT B0 ;  /* 0x0000000000007941 */ /* 0x000fea0003800200 */
.L_x_9:
[----:B------:R-:W-:-:S05]  /*0b60*/  IMAD.SHL.U32 R4, R3, 0x40, RZ ;  /* 0x0000004003047824 */ /* 0x000fca00078e00ff */
[----:B------:R-:W-:-:S04]  /*0b70*/  LOP3.LUT R4, R4, 0x40, RZ, 0xc0, !PT ;  /* 0x0000004004047812 */ /* 0x000fc800078ec0ff */
[----:B------:R-:W-:-:S05]  /*0b80*/  IADD3 R44, P0, PT, R4, UR42, RZ ;  /* 0x0000002a042c7c10 */ /* 0x000fca000ff1e0ff */
[----:B------:R-:W-:-:S05]  /*0b90*/  IMAD.X R45, RZ, RZ, UR43, P0 ;  /* 0x0000002bff2d7e24 */ /* 0x000fca00080e06ff */
[----:B------:R-:W2:Y:S04]  /*0ba0*/  LDG.E.128.CONSTANT R4, desc[UR40][R44.64] ;  /* 0x000000282c047981 */ /* 0x000ea8000c1e9d00 */
[----:B------:R-:W3:Y:S04]  /*0bb0*/  LDG.E.128.CONSTANT R8, desc[UR40][R44.64+0x10] ;  /* 0x000010282c087981 */ /* 0x000ee8000c1e9d00 */
[----:B------:R-:W4:Y:S01]  /*0bc0*/  LDG.E.128.CONSTANT R12, desc[UR40][R44.64+0x20] ;  /* 0x000020282c0c7981 */ /* 0x000f22000c1e9d00 */
[----:B------:R-:W-:Y:S01]  /*0bd0*/  LOP3.LUT R29, R3, 0x1, RZ, 0xc0, !PT ;  /* 0x00000001031d7812 */ /* 0x000fe200078ec0ff */
[----:B------:R-:W-:Y:S01]  /*0be0*/  IMAD.MOV.U32 R46, RZ, RZ, 0x20fd8164 ;  /* 0x20fd8164ff2e7424 */ /* 0x000fe200078e00ff */
[----:B------:R-:W-:Y:S01]  /*0bf0*/  DMUL R42, R16, R16 ;  /* 0x00000010102a7228 */ /* 0x000fe20000000000 */
[----:B------:R-:W-:Y:S01]  /*0c00*/  UMOV UR4, 0x9999999a ;  /* 0x9999999a00047882 */ /* 0x000fe20000000000 */
[----:B------:R-:W-:Y:S01]  /*0c10*/  ISETP.NE.U32.AND P0, PT, R29, 0x1, PT ;  /* 0x000000011d00780c */ /* 0x000fe20003f05070 */
[----:B------:R-:W-:Y:S01]  /*0c20*/  IMAD.MOV.U32 R29, RZ, RZ, 0x3da8ff83 ;  /* 0x3da8ff83ff1d7424 */ /* 0x000fe200078e00ff */
[----:B------:R-:W-:Y:S01]  /*0c30*/  UMOV UR5, 0x40239999 ;  /* 0x4023999900057882 */ /* 0x000fe20000000000 */
[----:B------:R-:W-:Y:S01]  /*0c40*/  BSSY.RECONVERGENT B0, `(.L_x_13) ;  /* 0x000002b000007945 */ /* 0x000fe20003800200 */
[----:B------:R-:W-:-:S02]  /*0c50*/  FSEL R46, R46, -8.06006814911005101289e+34, !P0 ;  /* 0xf9785eba2e2e7808 */ /* 0x000fc40004000000 */
[----:B------:R-:W-:-:S06]  /*0c60*/  FSEL R47, -R29, 0.11223486810922622681, !P0 ;  /* 0x3de5db651d2f7808 */ /* 0x000fcc0004000100 */
[----:B--2---:R-:W-:-:S08]  /*0c70*/  DFMA R4, R42, R46, R4 ;  /* 0x0000002e2a04722b */ /* 0x004fd00000000004 */
[----:B------:R-:W-:-:S08]  /*0c80*/  DFMA R4, R42, R4, R6 ;  /* 0x000000042a04722b */ /* 0x000fd00000000006 */
[----:B---3--:R-:W-:-:S08]  /*0c90*/  DFMA R4, R42, R4, R8 ;  /* 0x000000042a04722b */ /* 0x008fd00000000008 */
[----:B------:R-:W-:-:S08]  /*0ca0*/  DFMA R4, R42, R4, R10 ;  /* 0x000000042a04722b */ /* 0x000fd0000000000a */
[----:B----4-:R-:W-:-:S08]  /*0cb0*/  DFMA R4, R42, R4, R12 ;  /* 0x000000042a04722b */ /* 0x010fd0000000000c */
[----:B------:R-:W-:-:S08]  /*0cc0*/  DFMA R4, R42, R4, R14 ;  /* 0x000000042a04722b */ /* 0x000fd0000000000e */
[----:B------:R-:W-:Y:S02]  /*0cd0*/  DFMA R6, R4, R16, R16 ;  /* 0x000000100406722b */ /* 0x000fe40000000010 */
[----:B------:R-:W-:-:S10]  /*0ce0*/  DFMA R4, R42, R4, 1 ;  /* 0x3ff000002a04742b */ /* 0x000fd40000000004 */
[----:B------:R-:W-:Y:S02]  /*0cf0*/  FSEL R6, R4, R6, !P0 ;  /* 0x0000000604067208 */ /* 0x000fe40004000000 */
[----:B------:R-:W-:Y:S02]  /*0d00*/  FSEL R7, R5, R7, !P0 ;  /* 0x0000000705077208 */ /* 0x000fe40004000000 */
[----:B------:R-:W-:-:S04]  /*0d10*/  LOP3.LUT P0, RZ, R3, 0x2, RZ, 0xc0, !PT ;  /* 0x0000000203ff7812 */ /* 0x000fc8000780c0ff */
[----:B------:R-:W-:-:S10]  /*0d20*/  DADD R4, RZ, -R6 ;  /* 0x00000000ff047229 */ /* 0x000fd40000000806 */
[----:B------:R-:W-:Y:S01]  /*0d30*/  FSEL R6, R6, R4, !P0 ;  /* 0x0000000406067208 */ /* 0x000fe20004000000 */
[----:B------:R-:W-:Y:S01]  /*0d40*/  IMAD.MOV.U32 R4, RZ, RZ, 0x1 ;  /* 0x00000001ff047424 */ /* 0x000fe200078e00ff */
[----:B------:R-:W-:-:S06]  /*0d50*/  FSEL R7, R7, R5, !P0 ;  /* 0x0000000507077208 */ /* 0x000fcc0004000000 */
[----:B------:R-:W-:-:S08]  /*0d60*/  DMUL R16, R30, R6 ;  /* 0x000000061e107228 */ /* 0x000fd00000000000 */
[----:B------:R-:W-:-:S06]  /*0d70*/  DMUL R16, R6, R16 ;  /* 0x0000001006107228 */ /* 0x000fcc0000000000 */
[----:B------:R-:W0:Y:S02]  /*0d80*/  MUFU.RCP64H R5, R17 ;  /* 0x0000001100057308 */ /* 0x000e240000001800 */
[----:B0-----:R-:W-:-:S08]  /*0d90*/  DFMA R8, -R16, R4, 1 ;  /* 0x3ff000001008742b */ /* 0x001fd00000000104 */
[----:B------:R-:W-:-:S08]  /*0da0*/  DFMA R8, R8, R8, R8 ;  /* 0x000000080808722b */ /* 0x000fd00000000008 */
[----:B------:R-:W-:Y:S02]  /*0db0*/  DFMA R8, R4, R8, R4 ;  /* 0x000000080408722b */ /* 0x000fe40000000004 */
[----:B------:R-:W-:Y:S01]  /*0dc0*/  DMUL R4, R34, -UR4 ;  /* 0x8000000422047c28 */ /* 0x000fe20008000000 */
[----:B------:R-:W0:Y:S05]  /*0dd0*/  LDCU UR4, c[0x0][0x2f8] ;  /* 0x00005f00ff0477ac */ /* 0x000e2a0008000800 */
[----:B------:R-:W-:Y:S02]  /*0de0*/  DFMA R10, -R16, R8, 1 ;  /* 0x3ff00000100a742b */ /* 0x000fe40000000108 */
[----:B------:R-:W-:-:S06]  /*0df0*/  DMUL R12, R4, R34 ;  /* 0x00000022040c7228 */ /* 0x000fcc0000000000 */
[----:B------:R-:W-:-:S04]  /*0e00*/  DFMA R10, R8, R10, R8 ;  /* 0x0000000a080a722b */ /* 0x000fc80000000008 */
[----:B------:R-:W-:Y:S01]  /*0e10*/  FSETP.GEU.AND P1, PT, |R13|, 6.5827683646048100446e-37, PT ;  /* 0x036000000d00780b */ /* 0x000fe20003f2e200 */
[----:B0-----:R-:W-:-:S03]  /*0e20*/  VIADD R29, R28, -UR4 ;  /* 0x800000041c1d7c36 */ /* 0x001fc60008000000 */
[----:B------:R-:W-:-:S08]  /*0e30*/  DMUL R4, R12, R10 ;  /* 0x0000000a0c047228 */ /* 0x000fd00000000000 */
[----:B------:R-:W-:-:S08]  /*0e40*/  DFMA R8, -R16, R4, R12 ;  /* 0x000000041008722b */ /* 0x000fd0000000010c */
[----:B------:R-:W-:-:S10]  /*0e50*/  DFMA R4, R10, R8, R4 ;  /* 0x000000080a04722b */ /* 0x000fd40000000004 */
[----:B------:R-:W-:-:S05]  /*0e60*/  FFMA R3, RZ, R17, R5 ;  /* 0x00000011ff037223 */ /* 0x000fca0000000005 */
[----:B------:R-:W-:-:S13]  /*0e70*/  FSETP.GT.AND P0, PT, |R3|, 1.469367938527859385e-39, PT ;  /* 0x001000000300780b */ /* 0x000fda0003f04200 */
[----:B------:R-:W-:Y:S05]  /*0e80*/  @P0 BRA P1, `(.L_x_14) ;  /* 0x0000000000180947 */ /* 0x000fea0000800000 */
[----:B------:R-:W-:Y:S01]  /*0e90*/  IMAD.MOV.U32 R10, RZ, RZ, R16 ;  /* 0x000000ffff0a7224 */ /* 0x000fe200078e0010 */
[----:B------:R-:W-:Y:S01]  /*0ea0*/  MOV R4, 0xed0 ;  /* 0x00000ed000047802 */ /* 0x000fe20000000f00 */
[----:B------:R-:W-:-:S07]  /*0eb0*/  IMAD.MOV.U32 R11, RZ, RZ, R17 ;  /* 0x000000ffff0b7224 */ /* 0x000fce00078e0011 */
[----:B------:R-:W-:Y:S05]  /*0ec0*/  CALL.REL.NOINC `($__internal_0_$__cuda_sm20_div_rn_f64_full) ;  /* 0x0000000400ec7944 */ /* 0x000fea0003c00000 */
[----:B------:R-:W-:Y:S02]  /*0ed0*/  IMAD.MOV.U32 R4, RZ, RZ, R8 ;  /* 0x000000ffff047224 */ /* 0x000fe400078e0008 */
[----:B------:R-:W-:-:S07]  /*0ee0*/  IMAD.MOV.U32 R5, RZ, RZ, R9 ;  /* 0x000000ffff057224 */ /* 0x000fce00078e0009 */
.L_x_14:
[----:B------:R-:W-:Y:S05]  /*0ef0*/  BSYNC.RECONVERGENT B0 ;  /* 0x0000000000007941 */ /* 0x000fea0003800200 */
.L_x_13:
[----:B------:R-:W-:-:S08]  /*0f00*/  DADD R20, R20, R4 ;  /* 0x0000000014147229 */ /* 0x000fd00000000004 */
[----:B------:R-:W-:-:S08]  /*0f10*/  DMUL R20, R20, R26 ;  /* 0x0000001a14147228 */ /* 0x000fd00000000000 */
[----:B------:R-:W-:-:S14]  /*0f20*/  DSETP.GEU.AND P0, PT, R20, RZ, PT ;  /* 0x000000ff1400722a */ /* 0x000fdc0003f0e000 */
[----:B------:R-:W-:Y:S05]  /*0f30*/  @!P0 BREAK.RELIABLE B6 ;  /* 0x0000000000068942 */ /* 0x000fea0003800100 */
[----:B------:R-:W-:Y:S05]  /*0f40*/  @!P0 BRA `(.L_x_15) ;  /* 0x00000004006c8947 */ /* 0x000fea0003800000 */
[----:B------:R-:W0:Y:S01]  /*0f50*/  MUFU.RCP64H R5, R17 ;  /* 0x0000001100057308 */ /* 0x000e220000001800 */
[----:B------:R-:W-:Y:S01]  /*0f60*/  IMAD.MOV.U32 R4, RZ, RZ, 0x1 ;  /* 0x00000001ff047424 */ /* 0x000fe200078e00ff */
[----:B------:R-:W-:Y:S01]  /*0f70*/  DADD R22, R22, R20 ;  /* 0x0000000016167229 */ /* 0x000fe20000000014 */
[----:B------:R-:W-:Y:S01]  /*0f80*/  UMOV UR4, 0x9999999a ;  /* 0x9999999a00047882 */ /* 0x000fe20000000000 */
[----:B------:R-:W-:Y:S01]  /*0f90*/  UMOV UR5, 0x40239999 ;  /* 0x4023999900057882 */ /* 0x000fe20000000000 */
[----:B------:R-:W-:Y:S05]  /*0fa0*/  BSSY.RECONVERGENT B0, `(.L_x_16) ;  /* 0x0000018000007945 */ /* 0x000fea0003800200 */
[----:B------:R-:W-:-:S02]  /*0fb0*/  DFMA R20, R22, R18, UR38 ;  /* 0x0000002616147e2b */ /* 0x000fc40008000012 */
[----:B0-----:R-:W-:-:S08]  /*0fc0*/  DFMA R8, -R16, R4, 1 ;  /* 0x3ff000001008742b */ /* 0x001fd00000000104 */
[----:B------:R-:W-:-:S08]  /*0fd0*/  DFMA R8, R8, R8, R8 ;  /* 0x000000080808722b */ /* 0x000fd00000000008 */
[----:B------:R-:W-:Y:S02]  /*0fe0*/  DFMA R8, R4, R8, R4 ;  /* 0x000000080408722b */ /* 0x000fe40000000004 */
[----:B------:R-:W-:-:S06]  /*0ff0*/  DMUL R4, R22, -UR4 ;  /* 0x8000000416047c28 */ /* 0x000fcc0008000000 */
[----:B------:R-:W-:Y:S02]  /*1000*/  DFMA R12, -R16, R8, 1 ;  /* 0x3ff00000100c742b */ /* 0x000fe40000000108 */
[----:B------:R-:W-:-:S06]  /*1010*/  DMUL R10, R22, R4 ;  /* 0x00000004160a7228 */ /* 0x000fcc0000000000 */
[----:B------:R-:W-:-:S04]  /*1020*/  DFMA R12, R8, R12, R8 ;  /* 0x0000000c080c722b */ /* 0x000fc80000000008 */
[----:B------:R-:W-:-:S04]  /*1030*/  FSETP.GEU.AND P1, PT, |R11|, 6.5827683646048100446e-37, PT ;  /* 0x036000000b00780b */ /* 0x000fc80003f2e200 */
        /* <DEDUP_REMOVED lines=8> */
[----:B------:R-:W-:Y:S02]  /*10c0*/  IMAD.MOV.U32 R13, RZ, RZ, R11 ;  /* 0x000000ffff0d7224 */ /* 0x000fe400078e000b */
[----:B------:R-:W-:Y:S02]  /*10d0*/  IMAD.MOV.U32 R10, RZ, RZ, R16 ;  /* 0x000000ffff0a7224 */ /* 0x000fe400078e0010 */
[----:B------:R-:W-:-:S07]  /*10e0*/  IMAD.MOV.U32 R11, RZ, RZ, R17 ;  /* 0x000000ffff0b7224 */ /* 0x000fce00078e0011 */
[----:B------:R-:W-:Y:S05]  /*10f0*/  CALL.REL.NOINC `($__internal_0_$__cuda_sm20_div_rn_f64_full) ;  /* 0x0000000400607944 */ /* 0x000fea0003c00000 */
[----:B------:R-:W-:Y:S02]  /*1100*/  IMAD.MOV.U32 R4, RZ, RZ, R8 ;  /* 0x000000ffff047224 */ /* 0x000fe400078e0008 */
[----:B------:R-:W-:-:S07]  /*1110*/  IMAD.MOV.U32 R5, RZ, RZ, R9 ;  /* 0x000000ffff057224 */ /* 0x000fce00078e0009 */
.L_x_17:
[----:B------:R-:W-:Y:S05]  /*1120*/  BSYNC.RECONVERGENT B0 ;  /* 0x0000000000007941 */ /* 0x000fea0003800200 */
.L_x_16:
[----:B------:R-:W-:-:S08]  /*1130*/  DADD R20, R20, R4 ;  /* 0x0000000014147229 */ /* 0x000fd00000000004 */
[----:B------:R-:W-:-:S14]  /*1140*/  DSETP.GEU.AND P0, PT, R20, RZ, PT ;  /* 0x000000ff1400722a */ /* 0x000fdc0003f0e000 */
[----:B------:R-:W-:Y:S05]  /*1150*/  @!P0 BREAK.RELIABLE B6 ;  /* 0x0000000000068942 */ /* 0x000fea0003800100 */
[----:B------:R-:W-:Y:S05]  /*1160*/  @!P0 BRA `(.L_x_15) ;  /* 0x0000000000e48947 */ /* 0x000fea0003800000 */
[----:B------:R-:W-:Y:S01]  /*1170*/  UMOV UR4, 0x47ae147b ;  /* 0x47ae147b00047882 */ /* 0x000fe20000000000 */
[----:B------:R-:W-:Y:S01]  /*1180*/  UMOV UR5, 0x3f747ae1 ;  /* 0x3f747ae100057882 */ /* 0x000fe20000000000 */
[----:B------:R-:W-:Y:S02]  /*1190*/  DADD R4, -R22, UR36 ;  /* 0x0000002416047e29 */ /* 0x000fe40008000100 */
[----:B------:R-:W-:-:S06]  /*11a0*/  DSETP.GTU.AND P0, PT, R20, UR4, PT ;  /* 0x0000000414007e2a */ /* 0x000fcc000bf0c000 */
[----:B------:R-:W-:-:S14]  /*11b0*/  DSETP.GTU.OR P0, PT, |R4|, UR4, P0 ;  /* 0x0000000404007e2a */ /* 0x000fdc000870c600 */
[----:B------:R-:W-:Y:S01]  /*11c0*/  @P0 DADD R34, R34, R26 ;  /* 0x0000000022220229 */ /* 0x000fe2000000001a */
[----:B------:R-:W-:Y:S10]  /*11d0*/  @P0 BRA `(.L_x_18) ;  /* 0xfffffff000c80947 */ /* 0x000ff4000383ffff */
[----:B------:R-:W-:Y:S05]  /*11e0*/  BSYNC.RELIABLE B6 ;  /* 0x0000000000067941 */ /* 0x000fea0003800100 */
.L_x_2:
[----:B------:R-:W0:Y:S01]  /*11f0*/  LDCU.64 UR4, c[0x0][0x388] ;  /* 0x00007100ff0477ac */ /* 0x000e220008000a00 */
[----:B------:R-:W-:Y:S01]  /*1200*/  IMAD.MOV.U32 R4, RZ, RZ, 0x1 ;  /* 0x00000001ff047424 */ /* 0x000fe200078e00ff */
[----:B------:R-:W-:Y:S01]  /*1210*/  FSETP.GEU.AND P1, PT, |R23|, 6.5827683646048100446e-37, PT ;  /* 0x036000001700780b */ /* 0x000fe20003f2e200 */
[----:B------:R-:W-:Y:S01]  /*1220*/  BSSY.RECONVERGENT B0, `(.L_x_19) ;  /* 0x0000012000007945 */ /* 0x000fe20003800200 */
[----:B0-----:R-:W-:-:S06]  /*1230*/  DMUL R10, R6, UR4 ;  /* 0x00000004060a7c28 */ /* 0x001fcc0008000000 */
[----:B------:R-:W0:Y:S02]  /*1240*/  MUFU.RCP64H R5, R11 ;  /* 0x0000000b00057308 */ /* 0x000e240000001800 */
[----:B0-----:R-:W-:-:S08]  /*1250*/  DFMA R6, -R10, R4, 1 ;  /* 0x3ff000000a06742b */ /* 0x001fd00000000104 */
[----:B------:R-:W-:-:S08]  /*1260*/  DFMA R6, R6, R6, R6 ;  /* 0x000000060606722b */ /* 0x000fd00000000006 */
[----:B------:R-:W-:-:S08]  /*1270*/  DFMA R6, R4, R6, R4 ;  /* 0x000000060406722b */ /* 0x000fd00000000004 */
[----:B------:R-:W-:-:S08]  /*1280*/  DFMA R4, -R10, R6, 1 ;  /* 0x3ff000000a04742b */ /* 0x000fd00000000106 */
[----:B------:R-:W-:-:S08]  /*1290*/  DFMA R4, R6, R4, R6 ;  /* 0x000000040604722b */ /* 0x000fd00000000006 */
        /* <DEDUP_REMOVED lines=10> */
.L_x_20:
[----:B------:R-:W-:Y:S05]  /*1340*/  BSYNC.RECONVERGENT B0 ;  /* 0x0000000000007941 */ /* 0x000fea0003800200 */
.L_x_19:
[----:B------:R-:W-:Y:S01]  /*1350*/  MOV R34, 0x0 ;  /* 0x0000000000227802 */ /* 0x000fe20000000f00 */
[----:B------:R0:W-:Y:S01]  /*1360*/  STL.64 [R29+0x8], R8 ;  /* 0x000008081d007387 */ /* 0x0001e20000100a00 */
[----:B------:R-:W1:Y:S01]  /*1370*/  LDCU.64 UR4, c[0x4][0x8] ;  /* 0x01000100ff0477ac */ /* 0x000e620008000a00 */
[----:B------:R-:W-:Y:S01]  /*1380*/  IMAD.MOV.U32 R6, RZ, RZ, R28 ;  /* 0x000000ffff067224 */ /* 0x000fe200078e001c */
[----:B------:R0:W2:Y:S01]  /*1390*/  LDC.64 R10, c[0x4][R34] ;  /* 0x01000000220a7b82 */ /* 0x0000a20000000a00 */
[----:B------:R0:W-:Y:S01]  /*13a0*/  STL.64 [R29], R22 ;  /* 0x000000161d007387 */ /* 0x0001e20000100a00 */
[----:B------:R-:W-:-:S03]  /*13b0*/  IMAD.MOV.U32 R7, RZ, RZ, R2 ;  /* 0x000000ffff077224 */ /* 0x000fc600078e0002 */
[----:B------:R0:W-:Y:S01]  /*13c0*/  STL.64 [R29+0x10], R24 ;  /* 0x000010181d007387 */ /* 0x0001e20000100a00 */
[----:B-1----:R-:W-:Y:S02]  /*13d0*/  IMAD.U32 R4, RZ, RZ, UR4 ;  /* 0x00000004ff047e24 */ /* 0x002fe4000f8e00ff */
[----:B0-----:R-:W-:-:S07]  /*13e0*/  IMAD.U32 R5, RZ, RZ, UR5 ;  /* 0x00000005ff057e24 */ /* 0x001fce000f8e00ff */
[----:B------:R-:W-:-:S07]  /*13f0*/  LEPC R20, `(.L_x_21) ;  /* 0x000000001014794e */ /* 0x000fce0000000000 */
[----:B--2---:R-:W-:Y:S05]  /*1400*/  CALL.ABS.NOINC R10 ;  /* 0x000000000a007343 */ /* 0x004fea0003c00000 */
.L_x_21:
[----:B------:R-:W0:Y:S01]  /*1410*/  LDC.64 R8, c[0x0][0x390] ;  /* 0x0000e400ff087b82 */ /* 0x000e220000000a00 */
[----:B------:R1:W-:Y:S01]  /*1420*/  STL.64 [R29+0x8], R18 ;  /* 0x000008121d007387 */ /* 0x0003e20000100a00 */
[----:B------:R-:W2:Y:S01]  /*1430*/  LDCU.64 UR4, c[0x4][0x10] ;  /* 0x01000200ff0477ac */ /* 0x000ea20008000a00 */
[----:B------:R-:W-:Y:S02]  /*1440*/  IMAD.MOV.U32 R6, RZ, RZ, R28 ;  /* 0x000000ffff067224 */ /* 0x000fe400078e001c */
[----:B------:R1:W-:Y:S01]  /*1450*/  STL.64 [R29+0x10], R16 ;  /* 0x000010101d007387 */ /* 0x0003e20000100a00 */
[----:B------:R-:W-:Y:S02]  /*1460*/  IMAD.MOV.U32 R7, RZ, RZ, R2 ;  /* 0x000000ffff077224 */ /* 0x000fe400078e0002 */
[----:B------:R-:W3:Y:S01]  /*1470*/  LDC.64 R34, c[0x4][R34] ;  /* 0x0100000022227b82 */ /* 0x000ee20000000a00 */
[----:B--2---:R-:W-:Y:S02]  /*1480*/  IMAD.U32 R4, RZ, RZ, UR4 ;  /* 0x00000004ff047e24 */ /* 0x004fe4000f8e00ff */
[----:B------:R-:W-:Y:S01]  /*1490*/  IMAD.U32 R5, RZ, RZ, UR5 ;  /* 0x00000005ff057e24 */ /* 0x000fe2000f8e00ff */
[----:B0-----:R1:W-:Y:S06]  /*14a0*/  STL.64 [R29], R8 ;  /* 0x000000081d007387 */ /* 0x0013ec0000100a00 */
[----:B------:R-:W-:-:S07]  /*14b0*/  LEPC R20, `(.L_x_22) ;  /* 0x000000001014794e */ /* 0x000fce0000000000 */
[----:B-1-3--:R-:W-:Y:S05]  /*14c0*/  CALL.ABS.NOINC R34 ;  /* 0x0000000022007343 */ /* 0x00afea0003c00000 */
.L_x_22:
[----:B------:R-:W-:Y:S01]  /*14d0*/  UMOV UR4, 0x9999999a ;  /* 0x9999999a00047882 */ /* 0x000fe20000000000 */
[----:B------:R-:W-:Y:S02]  /*14e0*/  UMOV UR5, 0x3fb99999 ;  /* 0x3fb9999900057882 */ /* 0x000fe40000000000 */
[----:B------:R-:W-:-:S11]  /*14f0*/  DADD R24, R24, UR4 ;  /* 0x0000000418187e29 */ /* 0x000fd60008000000 */
.L_x_15:
[----:B------:R-:W-:Y:S05]  /*1500*/  BSYNC.RECONVERGENT B7 ;  /* 0x0000000000077941 */ /* 0x000fea0003800200 */
.L_x_1:
[----:B------:R-:W-:Y:S01]  /*1510*/  DSETP.NEU.AND P0, PT, R24, 45, PT ;  /* 0x404680001800742a */ /* 0x000fe20003f0d000 */
[----:B------:R-:W-:-:S13]  /*1520*/  BSSY.RECONVERGENT B7, `(.L_x_23) ;  /* 0x000000f000077945 */ /* 0x000fda0003800200 */
[----:B------:R-:W-:Y:S05]  /*1530*/  @P0 BRA `(.L_x_24) ;  /* 0x0000000000340947 */ /* 0x000fea0003800000 */
[----:B------:R-:W-:Y:S01]  /*1540*/  IMAD.MOV.U32 R8, RZ, RZ, 0x0 ;  /* 0x00000000ff087424 */ /* 0x000fe200078e00ff */
[----:B------:R-:W-:Y:S01]  /*1550*/  MOV R0, 0x0 ;  /* 0x0000000000007802 */ /* 0x000fe20000000f00 */
[----:B------:R-:W-:Y:S01]  /*1560*/  IMAD.MOV.U32 R9, RZ, RZ, 0x40468000 ;  /* 0x40468000ff097424 */ /* 0x000fe200078e00ff */
[----:B------:R0:W-:Y:S01]  /*1570*/  STL.64 [R29+0x8], R22 ;  /* 0x000008161d007387 */ /* 0x0001e20000100a00 */
[----:B------:R-:W1:Y:S01]  /*1580*/  LDCU.64 UR4, c[0x4][0x18] ;  /* 0x01000300ff0477ac */ /* 0x000e620008000a00 */
[----:B------:R0:W2:Y:S01]  /*1590*/  LDC.64 R10, c[0x4][R0] ;  /* 0x01000000000a7b82 */ /* 0x0000a20000000a00 */
[----:B------:R-:W-:Y:S01]  /*15a0*/  IMAD.MOV.U32 R6, RZ, RZ, R28 ;  /* 0x000000ffff067224 */ /* 0x000fe200078e001c */
[----:B------:R0:W-:Y:S01]  /*15b0*/  STL.64 [R29], R8 ;  /* 0x000000081d007387 */ /* 0x0001e20000100a00 */
[----:B------:R-:W-:Y:S02]  /*15c0*/  IMAD.MOV.U32 R7, RZ, RZ, R2 ;  /* 0x000000ffff077224 */ /* 0x000fe400078e0002 */
[----:B-1----:R-:W-:-:S02]  /*15d0*/  IMAD.U32 R4, RZ, RZ, UR4 ;  /* 0x00000004ff047e24 */ /* 0x002fc4000f8e00ff */
[----:B0-----:R-:W-:-:S07]  /*15e0*/  IMAD.U32 R5, RZ, RZ, UR5 ;  /* 0x00000005ff057e24 */ /* 0x001fce000f8e00ff */
[----:B------:R-:W-:-:S07]  /*15f0*/  LEPC R20, `(.L_x_24) ;  /* 0x000000001014794e */ /* 0x000fce0000000000 */
[----:B--2---:R-:W-:Y:S05]  /*1600*/  CALL.ABS.NOINC R10 ;  /* 0x000000000a007343 */ /* 0x004fea0003c00000 */
.L_x_24:
[----:B------:R-:W-:Y:S05]  /*1610*/  BSYNC.RECONVERGENT B7 ;  /* 0x0000000000077941 */ /* 0x000fea0003800200 */
.L_x_23:
[----:B------:R-:W-:Y:S01]  /*1620*/  UMOV UR4, 0xd2f1a9fc ;  /* 0xd2f1a9fc00047882 */ /* 0x000fe20000000000 */
[----:B------:R-:W-:Y:S02]  /*1630*/  UMOV UR5, 0x3f50624d ;  /* 0x3f50624d00057882 */ /* 0x000fe40000000000 */
[----:B------:R-:W-:-:S08]  /*1640*/  DADD R24, R24, UR4 ;  /* 0x0000000418187e29 */ /* 0x000fd00008000000 */
[----:B------:R-:W-:-:S14]  /*1650*/  DSETP.GEU.AND P0, PT, R24, R32, PT ;  /* 0x000000201800722a */ /* 0x000fdc0003f0e000 */
[----:B------:R-:W-:Y:S05]  /*1660*/  @!P0 BRA `(.L_x_25) ;  /* 0xffffffec004c8947 */ /* 0x000fea000383ffff */
[----:B------:R-:W-:Y:S05]  /*1670*/  EXIT ;  /* 0x000000000000794d */ /* 0x000fea0003800000 */
        .weak           $__internal_0_$__cuda_sm20_div_rn_f64_full
        .type           $__internal_0_$__cuda_sm20_div_rn_f64_full,@function
        .size           $__internal_0_$__cuda_sm20_div_rn_f64_full,($_Z35calculateFiringSolutionInAngleRangeddd$__internal_trig_reduction_slowpathd - $__internal_0_$__cuda_sm20_div_rn_f64_full)
$__internal_0_$__cuda_sm20_div_rn_f64_full:
[C---:B------:R-:W-:Y:S01]  /*1680*/  FSETP.GEU.AND P0, PT, |R11|.reuse, 1.469367938527859385e-39, PT ;  /* 0x001000000b00780b */ /* 0x040fe20003f0e200 */
[----:B------:R-:W-:Y:S01]  /*1690*/  IMAD.MOV.U32 R14, RZ, RZ, 0x1 ;  /* 0x00000001ff0e7424 */ /* 0x000fe200078e00ff */
[----:B------:R-:W-:Y:S01]  /*16a0*/  LOP3.LUT R8, R11, 0x800fffff, RZ, 0xc0, !PT ;  /* 0x800fffff0b087812 */ /* 0x000fe200078ec0ff */
[----:B------:R-:W-:Y:S01]  /*16b0*/  IMAD.MOV.U32 R5, RZ, RZ, 0x1ca00000 ;  /* 0x1ca00000ff057424 */ /* 0x000fe200078e00ff */
[C---:B------:R-:W-:Y:S01]  /*16c0*/  FSETP.GEU.AND P2, PT, |R13|.reuse, 1.469367938527859385e-39, PT ;  /* 0x001000000d00780b */ /* 0x040fe20003f4e200 */
[----:B------:R-:W-:Y:S01]  /*16d0*/  BSSY.RECONVERGENT B1, `(.L_x_26) ;  /* 0x0000052000017945 */ /* 0x000fe20003800200 */
[----:B------:R-:W-:Y:S01]  /*16e0*/  LOP3.LUT R9, R8, 0x3ff00000, RZ, 0xfc, !PT ;  /* 0x3ff0000008097812 */ /* 0x000fe200078efcff */
[----:B------:R-:W-:Y:S01]  /*16f0*/  IMAD.MOV.U32 R8, RZ, RZ, R10 ;  /* 0x000000ffff087224 */ /* 0x000fe200078e000a */
[----:B------:R-:W-:Y:S02]  /*1700*/  LOP3.LUT R3, R13, 0x7ff00000, RZ, 0xc0, !PT ;  /* 0x7ff000000d037812 */ /* 0x000fe400078ec0ff */
[----:B------:R-:W-:-:S03]  /*1710*/  LOP3.LUT R48, R11, 0x7ff00000, RZ, 0xc0, !PT ;  /* 0x7ff000000b307812 */ /* 0x000fc600078ec0ff */
[----:B------:R-:W-:Y:S01]  /*1720*/  @!P0 DMUL R8, R10, 8.98846567431157953865e+307 ;  /* 0x7fe000000a088828 */ /* 0x000fe20000000000 */
[----:B------:R-:W-:-:S03]  /*1730*/  ISETP.GE.U32.AND P1, PT, R3, R48, PT ;  /* 0x000000300300720c */ /* 0x000fc60003f26070 */
[----:B------:R-:W-:Y:S02]  /*1740*/  @!P2 LOP3.LUT R42, R11, 0x7ff00000, RZ, 0xc0, !PT ;  /* 0x7ff000000b2aa812 */ /* 0x000fe400078ec0ff */
[----:B------:R-:W0:Y:S02]  /*1750*/  MUFU.RCP64H R15, R9 ;  /* 0x00000009000f7308 */ /* 0x000e240000001800 */
[----:B------:R-:W-:Y:S02]  /*1760*/  @!P2 ISETP.GE.U32.AND P3, PT, R3, R42, PT ;  /* 0x0000002a0300a20c */ /* 0x000fe40003f66070 */
[----:B------:R-:W-:Y:S02]  /*1770*/  @!P0 LOP3.LUT R48, R9, 0x7ff00000, RZ, 0xc0, !PT ;  /* 0x7ff0000009308812 */ /* 0x000fe400078ec0ff */
[----:B------:R-:W-:-:S04]  /*1780*/  @!P2 SEL R43, R5, 0x63400000, !P3 ;  /* 0x63400000052ba807 */ /* 0x000fc80005800000 */
[----:B------:R-:W-:-:S04]  /*1790*/  @!P2 LOP3.LUT R46, R43, 0x80000000, R13, 0xf8, !PT ;  /* 0x800000002b2ea812 */ /* 0x000fc800078ef80d */
[----:B------:R-:W-:Y:S01]  /*17a0*/  @!P2 LOP3.LUT R47, R46, 0x100000, RZ, 0xfc, !PT ;  /* 0x001000002e2fa812 */ /* 0x000fe200078efcff */
[----:B------:R-:W-:Y:S01]  /*17b0*/  @!P2 IMAD.MOV.U32 R46, RZ, RZ, RZ ;  /* 0x000000ffff2ea224 */ /* 0x000fe200078e00ff */
[----:B0-----:R-:W-:-:S08]  /*17c0*/  DFMA R44, R14, -R8, 1 ;  /* 0x3ff000000e2c742b */ /* 0x001fd00000000808 */
[----:B------:R-:W-:-:S08]  /*17d0*/  DFMA R44, R44, R44, R44 ;  /* 0x0000002c2c2c722b */ /* 0x000fd0000000002c */
[----:B------:R-:W-:Y:S01]  /*17e0*/  DFMA R44, R14, R44, R14 ;  /* 0x0000002c0e2c722b */ /* 0x000fe2000000000e */
[----:B------:R-:W-:Y:S01]  /*17f0*/  SEL R15, R5, 0x63400000, !P1 ;  /* 0x63400000050f7807 */ /* 0x000fe20004800000 */
[----:B------:R-:W-:-:S03]  /*1800*/  IMAD.MOV.U32 R14, RZ, RZ, R12 ;  /* 0x000000ffff0e7224 */ /* 0x000fc600078e000c */
[----:B------:R-:W-:-:S03]  /*1810*/  LOP3.LUT R15, R15, 0x800fffff, R13, 0xf8, !PT ;  /* 0x800fffff0f0f7812 */ /* 0x000fc600078ef80d */
[----:B------:R-:W-:-:S03]  /*1820*/  DFMA R42, R44, -R8, 1 ;  /* 0x3ff000002c2a742b */ /* 0x000fc60000000808 */
[----:B------:R-:W-:-:S05]  /*1830*/  @!P2 DFMA R14, R14, 2, -R46 ;  /* 0x400000000e0ea82b */ /* 0x000fca000000082e */
[----:B------:R-:W-:-:S08]  /*1840*/  DFMA R42, R44, R42, R44 ;  /* 0x0000002a2c2a722b */ /* 0x000fd0000000002c */
[----:B------:R-:W-:-:S08]  /*1850*/  DMUL R44, R42, R14 ;  /* 0x0000000e2a2c7228 */ /* 0x000fd00000000000 */
[----:B------:R-:W-:-:S08]  /*1860*/  DFMA R46, R44, -R8, R14 ;  /* 0x800000082c2e722b */ /* 0x000fd0000000000e */
[----:B------:R-:W-:Y:S01]  /*1870*/  DFMA R46, R42, R46, R44 ;  /* 0x0000002e2a2e722b */ /* 0x000fe2000000002c */
[----:B------:R-:W-:Y:S01]  /*1880*/  IMAD.MOV.U32 R45, RZ, RZ, R3 ;  /* 0x000000ffff2d7224 */ /* 0x000fe200078e0003 */
[----:B------:R-:W-:Y:S01]  /*1890*/  @!P2 LOP3.LUT R45, R15, 0x7ff00000, RZ, 0xc0, !PT ;  /* 0x7ff000000f2da812 */ /* 0x000fe200078ec0ff */
[----:B------:R-:W-:-:S04]  /*18a0*/  VIADD R43, R48, 0xffffffff ;  /* 0xffffffff302b7836 */ /* 0x000fc80000000000 */
[----:B------:R-:W-:-:S05]  /*18b0*/  VIADD R42, R45, 0xffffffff ;  /* 0xffffffff2d2a7836 */ /* 0x000fca0000000000 */
[----:B------:R-:W-:-:S04]  /*18c0*/  ISETP.GT.U32.AND P0, PT, R42, 0x7feffffe, PT ;  /* 0x7feffffe2a00780c */ /* 0x000fc80003f04070 */
[----:B------:R-:W-:-:S13]  /*18d0*/  ISETP.GT.U32.OR P0, PT, R43, 0x7feffffe, P0 ;  /* 0x7feffffe2b00780c */ /* 0x000fda0000704470 */
[----:B------:R-:W-:Y:S05]  /*18e0*/  @P0 BRA `(.L_x_27) ;  /* 0x00000000006c0947 */ /* 0x000fea0003800000 */
[----:B------:R-:W-:-:S04]  /*18f0*/  LOP3.LUT R42, R11, 0x7ff00000, RZ, 0xc0, !PT ;  /* 0x7ff000000b2a7812 */ /* 0x000fc800078ec0ff */
[CC--:B------:R-:W-:Y:S02]  /*1900*/  VIADDMNMX R12, R3.reuse, -R42.reuse, 0xb9600000, !PT ;  /* 0xb9600000030c7446 */ /* 0x0c0fe4000780092a */
[----:B------:R-:W-:Y:S02]  /*1910*/  ISETP.GE.U32.AND P0, PT, R3, R42, PT ;  /* 0x0000002a0300720c */ /* 0x000fe40003f06070 */
[----:B------:R-:W-:Y:S02]  /*1920*/  VIMNMX R3, PT, PT, R12, 0x46a00000, PT ;  /* 0x46a000000c037848 */ /* 0x000fe40003fe0100 */
[----:B------:R-:W-:-:S05]  /*1930*/  SEL R12, R5, 0x63400000, !P0 ;  /* 0x63400000050c7807 */ /* 0x000fca0004000000 */
[----:B------:R-:W-:Y:S02]  /*1940*/  IMAD.IADD R3, R3, 0x1, -R12 ;  /* 0x0000000103037824 */ /* 0x000fe400078e0a0c */
[----:B------:R-:W-:Y:S02]  /*1950*/  IMAD.MOV.U32 R12, RZ, RZ, RZ ;  /* 0x000000ffff0c7224 */ /* 0x000fe400078e00ff */
[----:B------:R-:W-:-:S06]  /*1960*/  VIADD R13, R3, 0x7fe00000 ;  /* 0x7fe00000030d7836 */ /* 0x000fcc0000000000 */
[----:B------:R-:W-:-:S10]  /*1970*/  DMUL R42, R46, R12 ;  /* 0x0000000c2e2a7228 */ /* 0x000fd40000000000 */
[----:B------:R-:W-:-:S13]  /*1980*/  FSETP.GTU.AND P0, PT, |R43|, 1.469367938527859385e-39, PT ;  /* 0x001000002b00780b */ /* 0x000fda0003f0c200 */
[----:B------:R-:W-:Y:S05]  /*1990*/  @P0 BRA `(.L_x_28) ;  /* 0x0000000000940947 */ /* 0x000fea0003800000 */
[----:B------:R-:W-:Y:S01]  /*19a0*/  DFMA R8, R46, -R8, R14 ;  /* 0x800000082e08722b */ /* 0x000fe2000000000e */
[----:B------:R-:W-:-:S09]  /*19b0*/  IMAD.MOV.U32 R12, RZ, RZ, RZ ;  /* 0x000000ffff0c7224 */ /* 0x000fd200078e00ff */
[C---:B------:R-:W-:Y:S02]  /*19c0*/  FSETP.NEU.AND P0, PT, R9.reuse, RZ, PT ;  /* 0x000000ff0900720b */ /* 0x040fe40003f0d000 */
[----:B------:R-:W-:-:S04]  /*19d0*/  LOP3.LUT R11, R9, 0x80000000, R11, 0x48, !PT ;  /* 0x80000000090b7812 */ /* 0x000fc800078e480b */
[----:B------:R-:W-:-:S07]  /*19e0*/  LOP3.LUT R13, R11, R13, RZ, 0xfc, !PT ;  /* 0x0000000d0b0d7212 */ /* 0x000fce00078efcff */
[----:B------:R-:W-:Y:S05]  /*19f0*/  @!P0 BRA `(.L_x_28) ;  /* 0x00000000007c8947 */ /* 0x000fea0003800000 */
[----:B------:R-:W-:Y:S01]  /*1a00*/  IMAD.MOV R9, RZ, RZ, -R3 ;  /* 0x000000ffff097224 */ /* 0x000fe200078e0a03 */
[----:B------:R-:W-:Y:S01]  /*1a10*/  DMUL.RP R12, R46, R12 ;  /* 0x0000000c2e0c7228 */ /* 0x000fe20000008000 */
[----:B------:R-:W-:Y:S01]  /*1a20*/  IMAD.MOV.U32 R8, RZ, RZ, RZ ;  /* 0x000000ffff087224 */ /* 0x000fe200078e00ff */
[----:B------:R-:W-:-:S05]  /*1a30*/  IADD3 R3, PT, PT, -R3, -0x43300000, RZ ;  /* 0xbcd0000003037810 */ /* 0x000fca0007ffe1ff */
[----:B------:R-:W-:-:S03]  /*1a40*/  DFMA R8, R42, -R8, R46 ;  /* 0x800000082a08722b */ /* 0x000fc6000000002e */
[----:B------:R-:W-:-:S07]  /*1a50*/  LOP3.LUT R11, R13, R11, RZ, 0x3c, !PT ;  /* 0x0000000b0d0b7212 */ /* 0x000fce00078e3cff */
[----:B------:R-:W-:-:S04]  /*1a60*/  FSETP.NEU.AND P0, PT, |R9|, R3, PT ;  /* 0x000000030900720b */ /* 0x000fc80003f0d200 */
[----:B------:R-:W-:Y:S02]  /*1a70*/  FSEL R42, R12, R42, !P0 ;  /* 0x0000002a0c2a7208 */ /* 0x000fe40004000000 */
[----:B------:R-:W-:Y:S01]  /*1a80*/  FSEL R43, R11, R43, !P0 ;  /* 0x0000002b0b2b7208 */ /* 0x000fe20004000000 */
[----:B------:R-:W-:Y:S06]  /*1a90*/  BRA `(.L_x_28) ;  /* 0x0000000000547947 */ /* 0x000fec0003800000 */
.L_x_27:
[----:B------:R-:W-:-:S14]  /*1aa0*/  DSETP.NAN.AND P0, PT, R12, R12, PT ;  /* 0x0000000c0c00722a */ /* 0x000fdc0003f08000 */
[----:B------:R-:W-:Y:S05]  /*1ab0*/  @P0 BRA `(.L_x_29) ;  /* 0x0000000000440947 */ /* 0x000fea0003800000 */
[----:B------:R-:W-:-:S14]  /*1ac0*/  DSETP.NAN.AND P0, PT, R10, R10, PT ;  /* 0x0000000a0a00722a */ /* 0x000fdc0003f08000 */
[----:B------:R-:W-:Y:S05]  /*1ad0*/  @P0 BRA `(.L_x_30) ;  /* 0x0000000000300947 */ /* 0x000fea0003800000 */
[----:B------:R-:W-:Y:S01]  /*1ae0*/  ISETP.NE.AND P0, PT, R45, R48, PT ;  /* 0x000000302d00720c */ /* 0x000fe20003f05270 */
[----:B------:R-:W-:Y:S02]  /*1af0*/  IMAD.MOV.U32 R42, RZ, RZ, 0x0 ;  /* 0x00000000ff2a7424 */ /* 0x000fe400078e00ff */
[----:B------:R-:W-:-:S10]  /*1b00*/  IMAD.MOV.U32 R43, RZ, RZ, -0x80000 ;  /* 0xfff80000ff2b7424 */ /* 0x000fd400078e00ff */
[----:B------:R-:W-:Y:S05]  /*1b10*/  @!P0 BRA `(.L_x_28) ;  /* 0x0000000000348947 */ /* 0x000fea0003800000 */
[----:B------:R-:W-:Y:S02]  /*1b20*/  ISETP.NE.AND P0, PT, R45, 0x7ff00000, PT ;  /* 0x7ff000002d00780c */ /* 0x000fe40003f05270 */
[----:B------:R-:W-:Y:S02]  /*1b30*/  LOP3.LUT R43, R13, 0x80000000, R11, 0x48, !PT ;  /* 0x800000000d2b7812 */ /* 0x000fe400078e480b */
[----:B------:R-:W-:-:S13]  /*1b40*/  ISETP.EQ.OR P0, PT, R48, RZ, !P0 ;  /* 0x000000ff3000720c */ /* 0x000fda0004702670 */
[----:B------:R-:W-:Y:S01]  /*1b50*/  @P0 LOP3.LUT R3, R43, 0x7ff00000, RZ, 0xfc, !PT ;  /* 0x7ff000002b030812 */ /* 0x000fe200078efcff */
[----:B------:R-:W-:Y:S02]  /*1b60*/  @!P0 IMAD.MOV.U32 R42, RZ, RZ, RZ ;  /* 0x000000ffff2a8224 */ /* 0x000fe400078e00ff */
[----:B------:R-:W-:Y:S02]  /*1b70*/  @P0 IMAD.MOV.U32 R42, RZ, RZ, RZ ;  /* 0x000000ffff2a0224 */ /* 0x000fe400078e00ff */
[----:B------:R-:W-:Y:S01]  /*1b80*/  @P0 IMAD.MOV.U32 R43, RZ, RZ, R3 ;  /* 0x000000ffff2b0224 */ /* 0x000fe200078e0003 */
[----:B------:R-:W-:Y:S06]  /*1b90*/  BRA `(.L_x_28) ;  /* 0x0000000000147947 */ /* 0x000fec0003800000 */
.L_x_30:
[----:B------:R-:W-:Y:S01]  /*1ba0*/  LOP3.LUT R43, R11, 0x80000, RZ, 0xfc, !PT ;  /* 0x000800000b2b7812 */ /* 0x000fe200078efcff */
[----:B------:R-:W-:Y:S01]  /*1bb0*/  IMAD.MOV.U32 R42, RZ, RZ, R10 ;  /* 0x000000ffff2a7224 */ /* 0x000fe200078e000a */
[----:B------:R-:W-:Y:S06]  /*1bc0*/  BRA `(.L_x_28) ;  /* 0x0000000000087947 */ /* 0x000fec0003800000 */
.L_x_29:
[----:B------:R-:W-:Y:S01]  /*1bd0*/  LOP3.LUT R43, R13, 0x80000, RZ, 0xfc, !PT ;  /* 0x000800000d2b7812 */ /* 0x000fe200078efcff */
[----:B------:R-:W-:-:S07]  /*1be0*/  IMAD.MOV.U32 R42, RZ, RZ, R12 ;  /* 0x000000ffff2a7224 */ /* 0x000fce00078e000c */
.L_x_28:
[----:B------:R-:W-:Y:S05]  /*1bf0*/  BSYNC.RECONVERGENT B1 ;  /* 0x0000000000017941 */ /* 0x000fea0003800200 */
.L_x_26:
[----:B------:R-:W-:Y:S02]  /*1c00*/  IMAD.MOV.U32 R5, RZ, RZ, 0x0 ;  /* 0x00000000ff057424 */ /* 0x000fe400078e00ff */
[----:B------:R-:W-:Y:S02]  /*1c10*/  IMAD.MOV.U32 R8, RZ, RZ, R42 ;  /* 0x000000ffff087224 */ /* 0x000fe400078e002a */
[----:B------:R-:W-:Y:S01]  /*1c20*/  IMAD.MOV.U32 R9, RZ, RZ, R43 ;  /* 0x000000ffff097224 */ /* 0x000fe200078e002b */
[----:B------:R-:W-:Y:S06]  /*1c30*/  RET.REL.NODEC R4 `(_Z35calculateFiringSolutionInAngleRangeddd) ;  /* 0xffffffe004f07950 */ /* 0x000fec0003c3ffff */
        .type           $_Z35calculateFiringSolutionInAngleRangeddd$__internal_trig_reduction_slowpathd,@function
        .size           $_Z35calculateFiringSolutionInAngleRangeddd$__internal_trig_reduction_slowpathd,(.L_x_40 - $_Z35calculateFiringSolutionInAngleRangeddd$__internal_trig_reduction_slowpathd)
$_Z35calculateFiringSolutionInAngleRangeddd$__internal_trig_reduction_slowpathd:
[--C-:B------:R-:W-:Y:S01]  /*1c40*/  SHF.R.U32.HI R3, RZ, 0x14, R13.reuse ;  /* 0x00000014ff037819 */ /* 0x100fe2000001160d */
[----:B------:R-:W-:Y:S02]  /*1c50*/  IMAD.MOV.U32 R11, RZ, RZ, R4 ;  /* 0x000000ffff0b7224 */ /* 0x000fe400078e0004 */
[----:B------:R-:W-:Y:S01]  /*1c60*/  IMAD.MOV.U32 R5, RZ, RZ, R13 ;  /* 0x000000ffff057224 */ /* 0x000fe200078e000d */
[----:B------:R-:W-:Y:S01]  /*1c70*/  LOP3.LUT R7, R3, 0x7ff, RZ, 0xc0, !PT ;  /* 0x000007ff03077812 */ /* 0x000fe200078ec0ff */
[----:B------:R-:W-:-:S03]  /*1c80*/  IMAD.MOV.U32 R6, RZ, RZ, RZ ;  /* 0x000000ffff067224 */ /* 0x000fc600078e00ff */
[----:B------:R-:W-:-:S13]  /*1c90*/  ISETP.NE.AND P0, PT, R7, 0x7ff, PT ;  /* 0x000007ff0700780c */ /* 0x000fda0003f05270 */
[----:B------:R-:W-:Y:S05]  /*1ca0*/  @!P0 BRA `(.L_x_31) ;  /* 0x00000008006c8947 */ /* 0x000fea0003800000 */
[----:B------:R-:W-:Y:S01]  /*1cb0*/  VIADD R4, R7, 0xfffffc00 ;  /* 0xfffffc0007047836 */ /* 0x000fe20000000000 */
[----:B------:R-:W-:Y:S01]  /*1cc0*/  BSSY.RECONVERGENT B2, `(.L_x_32) ;  /* 0x0000035000027945 */ /* 0x000fe20003800200 */
[----:B------:R-:W-:Y:S01]  /*1cd0*/  VIADD R8, R1, 0x18 ;  /* 0x0000001801087836 */ /* 0x000fe20000000000 */
[----:B------:R-:W-:Y:S02]  /*1ce0*/  CS2R R44, SRZ ;  /* 0x00000000002c7805 */ /* 0x000fe4000001ff00 */
[----:B------:R-:W-:Y:S02]  /*1cf0*/  SHF.R.U32.HI R9, RZ, 0x6, R4 ;  /* 0x00000006ff097819 */ /* 0x000fe40000011604 */
[----:B------:R-:W-:Y:S02]  /*1d00*/  ISETP.GE.U32.AND P0, PT, R4, 0x80, PT ;  /* 0x000000800400780c */ /* 0x000fe40003f06070 */
[C---:B------:R-:W-:Y:S02]  /*1d10*/  IADD3 R4, PT, PT, -R9.reuse, 0x13, RZ ;  /* 0x0000001309047810 */ /* 0x040fe40007ffe1ff */
[----:B------:R-:W-:-:S02]  /*1d20*/  IADD3 R10, PT, PT, -R9, 0xf, RZ ;  /* 0x0000000f090a7810 */ /* 0x000fc40007ffe1ff */
[----:B------:R-:W-:-:S04]  /*1d30*/  SEL R4, R4, 0x12, P0 ;  /* 0x0000001204047807 */ /* 0x000fc80000000000 */
[----:B------:R-:W-:-:S13]  /*1d40*/  ISETP.GE.AND P0, PT, R10, R4, PT ;  /* 0x000000040a00720c */ /* 0x000fda0003f06270 */
[----:B------:R-:W-:Y:S05]  /*1d50*/  @P0 BRA `(.L_x_33) ;  /* 0x0000000000ac0947 */ /* 0x000fea0003800000 */
[----:B------:R-:W0:Y:S01]  /*1d60*/  LDC.64 R16, c[0x0][0x358] ;  /* 0x0000d600ff107b82 */ /* 0x000e220000000a00 */
[C---:B------:R-:W-:Y:S01]  /*1d70*/  SHF.L.U64.HI R15, R11.reuse, 0xb, R5 ;  /* 0x0000000b0b0f7819 */ /* 0x040fe20000010205 */
[----:B------:R-:W-:Y:S01]  /*1d80*/  BSSY.RECONVERGENT B3, `(.L_x_34) ;  /* 0x0000022000037945 */ /* 0x000fe20003800200 */
[----:B------:R-:W-:Y:S01]  /*1d90*/  IADD3 R9, PT, PT, RZ, -R9, -R4 ;  /* 0x80000009ff097210 */ /* 0x000fe20007ffe804 */
[----:B------:R-:W-:Y:S01]  /*1da0*/  IMAD.SHL.U32 R11, R11, 0x800, RZ ;  /* 0x000008000b0b7824 */ /* 0x000fe200078e00ff */
[----:B------:R-:W-:Y:S01]  /*1db0*/  CS2R R44, SRZ ;  /* 0x00000000002c7805 */ /* 0x000fe2000001ff00 */
[----:B------:R-:W-:Y:S01]  /*1dc0*/  IMAD.MOV.U32 R29, RZ, RZ, RZ ;  /* 0x000000ffff1d7224 */ /* 0x000fe200078e00ff */
[----:B------:R-:W-:-:S07]  /*1dd0*/  LOP3.LUT R15, R15, 0x80000000, RZ, 0xfc, !PT ;  /* 0x800000000f0f7812 */ /* 0x000fce00078efcff */
.L_x_35:
[----:B------:R-:W1:Y:S01]  /*1de0*/  LDC.64 R4, c[0x4][0x20] ;  /* 0x01000800ff047b82 */ /* 0x000e620000000a00 */
[----:B0-----:R-:W-:Y:S02]  /*1df0*/  R2UR UR4, R16 ;  /* 0x00000000100472ca */ /* 0x001fe400000e0000 */
[----:B------:R-:W-:Y:S01]  /*1e00*/  R2UR UR5, R17 ;  /* 0x00000000110572ca */ /* 0x000fe200000e0000 */
[----:B-1----:R-:W-:-:S12]  /*1e10*/  IMAD.WIDE R4, R10, 0x8, R4 ;  /* 0x000000080a047825 */ /* 0x002fd800078e0204 */
[----:B------:R-:W2:Y:S01]  /*1e20*/  LDG.E.64.CONSTANT R4, desc[UR4][R4.64] ;  /* 0x0000000404047981 */ /* 0x000ea2000c1e9b00 */
[----:B------:R-:W-:Y:S02]  /*1e30*/  IMAD.MOV.U32 R6, RZ, RZ, R44 ;  /* 0x000000ffff067224 */ /* 0x000fe400078e002c */
[----:B------:R-:W-:Y:S02]  /*1e40*/  IMAD.MOV.U32 R7, RZ, RZ, R45 ;  /* 0x000000ffff077224 */ /* 0x000fe400078e002d */
[----:B------:R-:W-:Y:S02]  /*1e50*/  VIADD R9, R9, 0x1 ;  /* 0x0000000109097836 */ /* 0x000fe40000000000 */
[----:B------:R-:W-:Y:S02]  /*1e60*/  VIADD R10, R10, 0x1 ;  /* 0x000000010a0a7836 */ /* 0x000fe40000000000 */
[----:B--2---:R-:W-:-:S04]  /*1e70*/  IMAD.WIDE.U32 R6, P2, R4, R11, R6 ;  /* 0x0000000b04067225 */ /* 0x004fc80007840006 */
[----:B------:R-:W-:Y:S02]  /*1e80*/  IMAD R43, R4, R15, RZ ;  /* 0x0000000f042b7224 */ /* 0x000fe400078e02ff */
[CC--:B------:R-:W-:Y:S02]  /*1e90*/  IMAD R12, R5.reuse, R11.reuse, RZ ;  /* 0x0000000b050c7224 */ /* 0x0c0fe400078e02ff */
[----:B------:R-:W-:Y:S01]  /*1ea0*/  IMAD.HI.U32 R45, R5, R11, RZ ;  /* 0x0000000b052d7227 */ /* 0x000fe200078e00ff */
[----:B------:R-:W-:-:S03]  /*1eb0*/  IADD3 R7, P0, PT, R43, R7, RZ ;  /* 0x000000072b077210 */ /* 0x000fc60007f1e0ff */
[----:B------:R-:W-:Y:S01]  /*1ec0*/  IMAD R43, R29, 0x8, R8 ;  /* 0x000000081d2b7824 */ /* 0x000fe200078e0208 */
[----:B------:R-:W-:Y:S01]  /*1ed0*/  IADD3 R7, P1, PT, R12, R7, RZ ;  /* 0x000000070c077210 */ /* 0x000fe20007f3e0ff */
[----:B------:R-:W-:-:S04]  /*1ee0*/  IMAD.HI.U32 R12, R4, R15, RZ ;  /* 0x0000000f040c7227 */ /* 0x000fc800078e00ff */
[----:B------:R-:W-:Y:S01]  /*1ef0*/  IMAD.X R4, RZ, RZ, R12, P2 ;  /* 0x000000ffff047224 */ /* 0x000fe200010e060c */
[----:B------:R1:W-:Y:S01]  /*1f00*/  STL.64 [R43], R6 ;  /* 0x000000062b007387 */ /* 0x0003e20000100a00 */
[----:B------:R-:W-:-:S03]  /*1f10*/  IMAD.HI.U32 R12, R5, R15, RZ ;  /* 0x0000000f050c7227 */ /* 0x000fc600078e00ff */
[----:B------:R-:W-:Y:S01]  /*1f20*/  IADD3.X R4, P0, PT, R45, R4, RZ, P0, !PT ;  /* 0x000000042d047210 */ /* 0x000fe2000071e4ff */
[----:B------:R-:W-:Y:S02]  /*1f30*/  IMAD R5, R5, R15, RZ ;  /* 0x0000000f05057224 */ /* 0x000fe400078e02ff */
[----:B------:R-:W-:-:S03]  /*1f40*/  VIADD R29, R29, 0x1 ;  /* 0x000000011d1d7836 */ /* 0x000fc60000000000 */
[----:B------:R-:W-:Y:S01]  /*1f50*/  IADD3.X R44, P1, PT, R5, R4, RZ, P1, !PT ;  /* 0x00000004052c7210 */ /* 0x000fe20000f3e4ff */
[----:B------:R-:W-:Y:S01]  /*1f60*/  IMAD.X R4, RZ, RZ, R12, P0 ;  /* 0x000000ffff047224 */ /* 0x000fe200000e060c */
[----:B------:R-:W-:-:S03]  /*1f70*/  ISETP.NE.AND P0, PT, R9, -0xf, PT ;  /* 0xfffffff10900780c */ /* 0x000fc60003f05270 */
[----:B------:R-:W-:-:S10]  /*1f80*/  IMAD.X R45, RZ, RZ, R4, P1 ;  /* 0x000000ffff2d7224 */ /* 0x000fd400008e0604 */
[----:B-1----:R-:W-:Y:S05]  /*1f90*/  @P0 BRA `(.L_x_35) ;  /* 0xfffffffc00900947 */ /* 0x002fea000383ffff */
[----:B------:R-:W-:Y:S05]  /*1fa0*/  BSYNC.RECONVERGENT B3 ;  /* 0x0000000000037941 */ /* 0x000fea0003800200 */
.L_x_34:
[----:B------:R-:W-:-:S05]  /*1fb0*/  LOP3.LUT R4, R3, 0x7ff, RZ, 0xc0, !PT ;  /* 0x000007ff03047812 */ /* 0x000fca00078ec0ff */
[----:B------:R-:W-:-:S05]  /*1fc0*/  VIADD R4, R4, 0xfffffc00 ;  /* 0xfffffc0004047836 */ /* 0x000fca0000000000 */
[----:B------:R-:W-:Y:S02]  /*1fd0*/  SHF.R.U32.HI R5, RZ, 0x6, R4 ;  /* 0x00000006ff057819 */ /* 0x000fe40000011604 */
[----:B------:R-:W-:Y:S02]  /*1fe0*/  ISETP.GE.U32.AND P0, PT, R4, 0x80, PT ;  /* 0x000000800400780c */ /* 0x000fe40003f06070 */
[----:B------:R-:W-:-:S04]  /*1ff0*/  IADD3 R5, PT, PT, -R5, 0x13, RZ ;  /* 0x0000001305057810 */ /* 0x000fc80007ffe1ff */
[----:B------:R-:W-:-:S07]  /*2000*/  SEL R10, R5, 0x12, P0 ;  /* 0x00000012050a7807 */ /* 0x000fce0000000000 */
.L_x_33:
[----:B------:R-:W-:Y:S05]  /*2010*/  BSYNC.RECONVERGENT B2 ;  /* 0x0000000000027941 */ /* 0x000fea0003800200 */
.L_x_32:
[C---:B------:R-:W-:Y:S02]  /*2020*/  LOP3.LUT R4, R3.reuse, 0x7ff, RZ, 0xc0, !PT ;  /* 0x000007ff03047812 */ /* 0x040fe400078ec0ff */
[----:B------:R-:W-:-:S03]  /*2030*/  LOP3.LUT P0, R17, R3, 0x3f, RZ, 0xc0, !PT ;  /* 0x0000003f03117812 */ /* 0x000fc6000780c0ff */
[----:B------:R-:W-:-:S05]  /*2040*/  VIADD R4, R4, 0xfffffc00 ;  /* 0xfffffc0004047836 */ /* 0x000fca0000000000 */
[----:B------:R-:W-:-:S05]  /*2050*/  SHF.R.U32.HI R9, RZ, 0x6, R4 ;  /* 0x00000006ff097819 */ /* 0x000fca0000011604 */
[----:B------:R-:W-:-:S04]  /*2060*/  IMAD.IADD R9, R9, 0x1, R10 ;  /* 0x0000000109097824 */ /* 0x000fc800078e020a */
[----:B------:R-:W-:-:S05]  /*2070*/  IMAD.U32 R9, R9, 0x8, R8 ;  /* 0x0000000809097824 */ /* 0x000fca00078e0008 */
[----:B------:R0:W-:Y:S04]  /*2080*/  STL.64 [R9+-0x78], R44 ;  /* 0xffff882c09007387 */ /* 0x0001e80000100a00 */
[----:B------:R-:W2:Y:S04]  /*2090*/  @P0 LDL.64 R10, [R1+0x20] ;  /* 0x00002000010a0983 */ /* 0x000ea80000100a00 */
[----:B------:R-:W3:Y:S04]  /*20a0*/  LDL.64 R4, [R1+0x28] ;  /* 0x0000280001047983 */ /* 0x000ee80000100a00 */
[----:B------:R-:W4:Y:S01]  /*20b0*/  LDL.64 R6, [R1+0x30] ;  /* 0x0000300001067983 */ /* 0x000f220000100a00 */
[----:B------:R-:W-:Y:S01]  /*20c0*/  @P0 LOP3.LUT R3, R17, 0x3f, RZ, 0x3c, !PT ;  /* 0x0000003f11030812 */ /* 0x000fe200078e3cff */
[----:B------:R-:W-:Y:S01]  /*20d0*/  BSSY.RECONVERGENT B2, `(.L_x_36) ;  /* 0x0000034000027945 */ /* 0x000fe20003800200 */
[----:B--2---:R-:W-:-:S02]  /*20e0*/  @P0 SHF.R.U64 R8, R10, 0x1, R11 ;  /* 0x000000010a080819 */ /* 0x004fc4000000120b */
[----:B------:R-:W-:Y:S02]  /*20f0*/  @P0 SHF.R.U32.HI R10, RZ, 0x1, R11 ;  /* 0x00000001ff0a0819 */ /* 0x000fe4000001160b */
[----:B---3--:R-:W-:Y:S02]  /*2100*/  @P0 SHF.L.U32 R11, R4, R17, RZ ;  /* 0x00000011040b0219 */ /* 0x008fe400000006ff */
[----:B------:R-:W-:Y:S02]  /*2110*/  @P0 SHF.R.U64 R8, R8, R3, R10 ;  /* 0x0000000308080219 */ /* 0x000fe4000000120a */
[--C-:B------:R-:W-:Y:S02]  /*2120*/  @P0 SHF.R.U32.HI R16, RZ, 0x1, R5.reuse ;  /* 0x00000001ff100819 */ /* 0x100fe40000011605 */
[C-C-:B------:R-:W-:Y:S02]  /*2130*/  @P0 SHF.R.U64 R14, R4.reuse, 0x1, R5.reuse ;  /* 0x00000001040e0819 */ /* 0x140fe40000001205 */
[----:B------:R-:W-:-:S02]  /*2140*/  @P0 SHF.L.U64.HI R12, R4, R17, R5 ;  /* 0x00000011040c0219 */ /* 0x000fc40000010205 */
[----:B0-----:R-:W-:Y:S02]  /*2150*/  @P0 SHF.R.U32.HI R9, RZ, R3, R10 ;  /* 0x00000003ff090219 */ /* 0x001fe4000001160a */
[----:B------:R-:W-:Y:S02]  /*2160*/  @P0 LOP3.LUT R4, R11, R8, RZ, 0xfc, !PT ;  /* 0x000000080b040212 */ /* 0x000fe400078efcff */
[----:B----4-:R-:W-:Y:S02]  /*2170*/  @P0 SHF.L.U32 R10, R6, R17, RZ ;  /* 0x00000011060a0219 */ /* 0x010fe400000006ff */
[----:B------:R-:W-:Y:S01]  /*2180*/  @P0 SHF.R.U64 R15, R14, R3, R16 ;  /* 0x000000030e0f0219 */ /* 0x000fe20000001210 */
[----:B------:R-:W-:Y:S01]  /*2190*/  IMAD.SHL.U32 R11, R4, 0x4, RZ ;  /* 0x00000004040b7824 */ /* 0x000fe200078e00ff */
[----:B------:R-:W-:Y:S02]  /*21a0*/  @P0 LOP3.LUT R5, R12, R9, RZ, 0xfc, !PT ;  /* 0x000000090c050212 */ /* 0x000fe400078efcff */
[----:B------:R-:W-:-:S02]  /*21b0*/  @P0 SHF.L.U64.HI R8, R6, R17, R7 ;  /* 0x0000001106080219 */ /* 0x000fc40000010207 */
[----:B------:R-:W-:Y:S02]  /*21c0*/  @P0 LOP3.LUT R6, R10, R15, RZ, 0xfc, !PT ;  /* 0x0000000f0a060212 */ /* 0x000fe400078efcff */
[----:B------:R-:W-:Y:S02]  /*21d0*/  @P0 SHF.R.U32.HI R3, RZ, R3, R16 ;  /* 0x00000003ff030219 */ /* 0x000fe40000011610 */
[----:B------:R-:W-:Y:S02]  /*21e0*/  SHF.L.U64.HI R15, R4, 0x2, R5 ;  /* 0x00000002040f7819 */ /* 0x000fe40000010205 */
[----:B------:R-:W-:Y:S02]  /*21f0*/  @P0 LOP3.LUT R7, R8, R3, RZ, 0xfc, !PT ;  /* 0x0000000308070212 */ /* 0x000fe400078efcff */
[----:B------:R-:W-:Y:S02]  /*2200*/  SHF.L.W.U32.HI R5, R5, 0x2, R6 ;  /* 0x0000000205057819 */ /* 0x000fe40000010e06 */
[----:B------:R-:W-:-:S02]  /*2210*/  IADD3 RZ, P0, PT, RZ, -R11, RZ ;  /* 0x8000000bffff7210 */ /* 0x000fc40007f1e0ff */
[----:B------:R-:W-:Y:S02]  /*2220*/  LOP3.LUT R3, RZ, R15, RZ, 0x33, !PT ;  /* 0x0000000fff037212 */ /* 0x000fe400078e33ff */
[----:B------:R-:W-:Y:S02]  /*2230*/  SHF.L.W.U32.HI R6, R6, 0x2, R7 ;  /* 0x0000000206067819 */ /* 0x000fe40000010e07 */
[----:B------:R-:W-:Y:S02]  /*2240*/  LOP3.LUT R4, RZ, R5, RZ, 0x33, !PT ;  /* 0x00000005ff047212 */ /* 0x000fe400078e33ff */
[----:B------:R-:W-:Y:S02]  /*2250*/  IADD3.X R8, P0, PT, RZ, R3, RZ, P0, !PT ;  /* 0x00000003ff087210 */ /* 0x000fe4000071e4ff */
[----:B------:R-:W-:Y:S02]  /*2260*/  LOP3.LUT R3, RZ, R6, RZ, 0x33, !PT ;  /* 0x00000006ff037212 */ /* 0x000fe400078e33ff */
[----:B------:R-:W-:-:S02]  /*2270*/  IADD3.X R10, P1, PT, RZ, R4, RZ, P0, !PT ;  /* 0x00000004ff0a7210 */ /* 0x000fc4000073e4ff */
[----:B------:R-:W-:-:S03]  /*2280*/  ISETP.GT.U32.AND P2, PT, R5, -0x1, PT ;  /* 0xffffffff0500780c */ /* 0x000fc60003f44070 */
[----:B------:R-:W-:Y:S01]  /*2290*/  IMAD.X R3, RZ, RZ, R3, P1 ;  /* 0x000000ffff037224 */ /* 0x000fe200008e0603 */
[----:B------:R-:W-:-:S04]  /*22a0*/  ISETP.GT.AND.EX P0, PT, R6, -0x1, PT, P2 ;  /* 0xffffffff0600780c */ /* 0x000fc80003f04320 */
[----:B------:R-:W-:Y:S02]  /*22b0*/  SEL R4, R6, R3, P0 ;  /* 0x0000000306047207 */ /* 0x000fe40000000000 */
[----:B------:R-:W-:Y:S02]  /*22c0*/  SEL R17, R5, R10, P0 ;  /* 0x0000000a05117207 */ /* 0x000fe40000000000 */
[----:B------:R-:W-:Y:S02]  /*22d0*/  ISETP.NE.U32.AND P1, PT, R4, RZ, PT ;  /* 0x000000ff0400720c */ /* 0x000fe40003f25070 */
[----:B------:R-:W-:Y:S02]  /*22e0*/  SEL R8, R15, R8, P0 ;  /* 0x000000080f087207 */ /* 0x000fe40000000000 */
[----:B------:R-:W-:Y:S01]  /*22f0*/  SEL R5, R17, R4, !P1 ;  /* 0x0000000411057207 */ /* 0x000fe20004800000 */
[----:B------:R-:W-:-:S05]  /*2300*/  @!P0 IMAD.MOV R11, RZ, RZ, -R11 ;  /* 0x000000ffff0b8224 */ /* 0x000fca00078e0a0b */
[----:B------:R-:W0:Y:S02]  /*2310*/  FLO.U32 R5, R5 ;  /* 0x0000000500057300 */ /* 0x000e2400000e0000 */
[C---:B0-----:R-:W-:Y:S02]  /*2320*/  IADD3 R9, PT, PT, -R5.reuse, 0x1f, RZ ;  /* 0x0000001f05097810 */ /* 0x041fe40007ffe1ff */
[----:B------:R-:W-:-:S03]  /*2330*/  IADD3 R3, PT, PT, -R5, 0x3f, RZ ;  /* 0x0000003f05037810 */ /* 0x000fc60007ffe1ff */
[----:B------:R-:W-:-:S05]  /*2340*/  @P1 IMAD.MOV R3, RZ, RZ, R9 ;  /* 0x000000ffff031224 */ /* 0x000fca00078e0209 */
[----:B------:R-:W-:-:S13]  /*2350*/  ISETP.NE.AND P1, PT, R3, RZ, PT ;  /* 0x000000ff0300720c */ /* 0x000fda0003f25270 */
[----:B------:R-:W-:Y:S05]  /*2360*/  @!P1 BRA `(.L_x_37) ;  /* 0x0000000000289947 */ /* 0x000fea0003800000 */
[--C-:B------:R-:W-:Y:S02]  /*2370*/  SHF.R.U64 R9, R11, 0x1, R8.reuse ;  /* 0x000000010b097819 */ /* 0x100fe40000001208 */
[C---:B------:R-:W-:Y:S02]  /*2380*/  LOP3.LUT R5, R3.reuse, 0x3f, RZ, 0xc0, !PT ;  /* 0x0000003f03057812 */ /* 0x040fe400078ec0ff */
[----:B------:R-:W-:Y:S02]  /*2390*/  SHF.R.U32.HI R11, RZ, 0x1, R8 ;  /* 0x00000001ff0b7819 */ /* 0x000fe40000011608 */
[----:B------:R-:W-:Y:S02]  /*23a0*/  LOP3.LUT R8, R3, 0x3f, RZ, 0xc, !PT ;  /* 0x0000003f03087812 */ /* 0x000fe400078e0cff */
[CC--:B------:R-:W-:Y:S02]  /*23b0*/  SHF.L.U64.HI R15, R17.reuse, R5.reuse, R4 ;  /* 0x00000005110f7219 */ /* 0x0c0fe40000010204 */
[----:B------:R-:W-:-:S02]  /*23c0*/  SHF.L.U32 R5, R17, R5, RZ ;  /* 0x0000000511057219 */ /* 0x000fc400000006ff */
[-CC-:B------:R-:W-:Y:S02]  /*23d0*/  SHF.R.U64 R4, R9, R8.reuse, R11.reuse ;  /* 0x0000000809047219 */ /* 0x180fe4000000120b */
[----:B------:R-:W-:Y:S02]  /*23e0*/  SHF.R.U32.HI R8, RZ, R8, R11 ;  /* 0x00000008ff087219 */ /* 0x000fe4000001160b */
[----:B------:R-:W-:Y:S02]  /*23f0*/  LOP3.LUT R17, R5, R4, RZ, 0xfc, !PT ;  /* 0x0000000405117212 */ /* 0x000fe400078efcff */
[----:B------:R-:W-:-:S07]  /*2400*/  LOP3.LUT R4, R15, R8, RZ, 0xfc, !PT ;  /* 0x000000080f047212 */ /* 0x000fce00078efcff */
.L_x_37:
[----:B------:R-:W-:Y:S05]  /*2410*/  BSYNC.RECONVERGENT B2 ;  /* 0x0000000000027941 */ /* 0x000fea0003800200 */
.L_x_36:
[----:B------:R-:W-:Y:S01]  /*2420*/  IMAD.WIDE.U32 R10, R17, 0x2168c235, RZ ;  /* 0x2168c235110a7825 */ /* 0x000fe200078e00ff */
[----:B------:R-:W-:-:S03]  /*2430*/  SHF.R.U32.HI R7, RZ, 0x1e, R7 ;  /* 0x0000001eff077819 */ /* 0x000fc60000011607 */
[----:B------:R-:W-:Y:S01]  /*2440*/  IMAD.MOV.U32 R8, RZ, RZ, R11 ;  /* 0x000000ffff087224 */ /* 0x000fe200078e000b */
[----:B------:R-:W-:Y:S01]  /*2450*/  IADD3 RZ, P1, PT, R10, R10, RZ ;  /* 0x0000000a0aff7210 */ /* 0x000fe20007f3e0ff */
[----:B------:R-:W-:Y:S01]  /*2460*/  IMAD.MOV.U32 R9, RZ, RZ, RZ ;  /* 0x000000ffff097224 */ /* 0x000fe200078e00ff */
[----:B------:R-:W-:Y:S01]  /*2470*/  LEA.HI R6, R6, R7, RZ, 0x1 ;  /* 0x0000000706067211 */ /* 0x000fe200078f08ff */
[----:B------:R-:W-:-:S04]  /*2480*/  IMAD.HI.U32 R5, R4, -0x36f0255e, RZ ;  /* 0xc90fdaa204057827 */ /* 0x000fc800078e00ff */
[----:B------:R-:W-:-:S04]  /*2490*/  IMAD.WIDE.U32 R8, R17, -0x36f0255e, R8 ;  /* 0xc90fdaa211087825 */ /* 0x000fc800078e0008 */
[C---:B------:R-:W-:Y:S02]  /*24a0*/  IMAD R11, R4.reuse, -0x36f0255e, RZ ;  /* 0xc90fdaa2040b7824 */ /* 0x040fe400078e02ff */
[----:B------:R-:W-:-:S04]  /*24b0*/  IMAD.WIDE.U32 R8, P2, R4, 0x2168c235, R8 ;  /* 0x2168c23504087825 */ /* 0x000fc80007840008 */
[----:B------:R-:W-:Y:S01]  /*24c0*/  IMAD.X R4, RZ, RZ, R5, P2 ;  /* 0x000000ffff047224 */ /* 0x000fe200010e0605 */
[----:B------:R-:W-:Y:S02]  /*24d0*/  IADD3 R5, P2, PT, R11, R9, RZ ;  /* 0x000000090b057210 */ /* 0x000fe40007f5e0ff */
[----:B------:R-:W-:Y:S02]  /*24e0*/  IADD3.X RZ, P1, PT, R8, R8, RZ, P1, !PT ;  /* 0x0000000808ff7210 */ /* 0x000fe40000f3e4ff */
[C---:B------:R-:W-:Y:S01]  /*24f0*/  ISETP.GT.U32.AND P3, PT, R5.reuse, RZ, PT ;  /* 0x000000ff0500720c */ /* 0x040fe20003f64070 */
[----:B------:R-:W-:Y:S01]  /*2500*/  IMAD.X R4, RZ, RZ, R4, P2 ;  /* 0x000000ffff047224 */ /* 0x000fe200010e0604 */
[----:B------:R-:W-:-:S04]  /*2510*/  IADD3.X R8, P2, PT, R5, R5, RZ, P1, !PT ;  /* 0x0000000505087210 */ /* 0x000fc80000f5e4ff */
[C---:B------:R-:W-:Y:S01]  /*2520*/  ISETP.GT.AND.EX P1, PT, R4.reuse, RZ, PT, P3 ;  /* 0x000000ff0400720c */ /* 0x040fe20003f24330 */
[----:B------:R-:W-:-:S03]  /*2530*/  IMAD.X R9, R4, 0x1, R4, P2 ;  /* 0x0000000104097824 */ /* 0x000fc600010e0604 */
[----:B------:R-:W-:Y:S02]  /*2540*/  SEL R5, R8, R5, P1 ;  /* 0x0000000508057207 */ /* 0x000fe40000800000 */
[----:B------:R-:W-:Y:S02]  /*2550*/  SEL R8, R9, R4, P1 ;  /* 0x0000000409087207 */ /* 0x000fe40000800000 */
[----:B------:R-:W-:Y:S02]  /*2560*/  IADD3 R5, P2, PT, R5, 0x1, RZ ;  /* 0x0000000105057810 */ /* 0x000fe40007f5e0ff */
[----:B------:R-:W-:Y:S02]  /*2570*/  SEL R10, RZ, 0xffffffff, !P1 ;  /* 0xffffffffff0a7807 */ /* 0x000fe40004800000 */
[----:B------:R-:W-:Y:S01]  /*2580*/  LOP3.LUT P1, R4, R13, 0x80000000, RZ, 0xc0, !PT ;  /* 0x800000000d047812 */ /* 0x000fe2000782c0ff */
[----:B------:R-:W-:Y:S02]  /*2590*/  IMAD.X R8, RZ, RZ, R8, P2 ;  /* 0x000000ffff087224 */ /* 0x000fe400010e0608 */
[----:B------:R-:W-:Y:S01]  /*25a0*/  IMAD.IADD R3, R10, 0x1, -R3 ;  /* 0x000000010a037824 */ /* 0x000fe200078e0a03 */
[----:B------:R-:W-:-:S02]  /*25b0*/  @!P0 LOP3.LUT R4, R4, 0x80000000, RZ, 0x3c, !PT ;  /* 0x8000000004048812 */ /* 0x000fc400078e3cff */
[----:B------:R-:W-:Y:S01]  /*25c0*/  SHF.R.U64 R5, R5, 0xa, R8 ;  /* 0x0000000a05057819 */ /* 0x000fe20000001208 */
[----:B------:R-:W-:-:S03]  /*25d0*/  IMAD.SHL.U32 R3, R3, 0x100000, RZ ;  /* 0x0010000003037824 */ /* 0x000fc600078e00ff */
[----:B------:R-:W-:-:S03]  /*25e0*/  IADD3 R5, P2, PT, R5, 0x1, RZ ;  /* 0x0000000105057810 */ /* 0x000fc60007f5e0ff */
[----:B------:R-:W-:Y:S01]  /*25f0*/  @P1 IMAD.MOV R6, RZ, RZ, -R6 ;  /* 0x000000ffff061224 */ /* 0x000fe200078e0a06 */
[----:B------:R-:W-:-:S04]  /*2600*/  LEA.HI.X R8, R8, RZ, RZ, 0x16, P2 ;  /* 0x000000ff08087211 */ /* 0x000fc800010fb4ff */
[--C-:B------:R-:W-:Y:S02]  /*2610*/  SHF.R.U64 R5, R5, 0x1, R8.reuse ;  /* 0x0000000105057819 */ /* 0x100fe40000001208 */
[----:B------:R-:W-:Y:S02]  /*2620*/  SHF.R.U32.HI R8, RZ, 0x1, R8 ;  /* 0x00000001ff087819 */ /* 0x000fe40000011608 */
[----:B------:R-:W-:-:S04]  /*2630*/  IADD3 R11, P2, P3, RZ, RZ, R5 ;  /* 0x000000ffff0b7210 */ /* 0x000fc80007b5e005 */
[----:B------:R-:W-:-:S04]  /*2640*/  IADD3.X R3, PT, PT, R3, 0x3fe00000, R8, P2, P3 ;  /* 0x3fe0000003037810 */ /* 0x000fc800017e6408 */
[----:B------:R-:W-:-:S07]  /*2650*/  LOP3.LUT R5, R3, R4, RZ, 0xfc, !PT ;  /* 0x0000000403057212 */ /* 0x000fce00078efcff */
.L_x_31:
[----:B------:R-:W-:Y:S02]  /*2660*/  IMAD.MOV.U32 R43, RZ, RZ, 0x0 ;  /* 0x00000000ff2b7424 */ /* 0x000fe400078e00ff */
[----:B------:R-:W-:Y:S02]  /*2670*/  IMAD.MOV.U32 R3, RZ, RZ, R6 ;  /* 0x000000ffff037224 */ /* 0x000fe400078e0006 */
[----:B------:R-:W-:Y:S01]  /*2680*/  IMAD.MOV.U32 R4, RZ, RZ, R11 ;  /* 0x000000ffff047224 */ /* 0x000fe200078e000b */
[----:B------:R-:W-:Y:S06]  /*2690*/  RET.REL.NODEC R42 `(_Z35calculateFiringSolutionInAngleRangeddd) ;  /* 0xffffffd82a587950 */ /* 0x000fec0003c3ffff */
.L_x_38:
[----:B------:R-:W-:-:S00]  /*26a0*/  BRA `(.L_x_38) ;  /* 0xfffffffc00fc7947 */ /* 0x000fc0000383ffff */
[----:B------:R-:W-:-:S00]  /*26b0*/  NOP ;  /* 0x0000000000007918 */ /* 0x000fc00000000000 */
        /* <DEDUP_REMOVED lines=12> */
.L_x_40:


//--------------------- .nv.global.init           --------------------------
	.section	.nv.global.init,"aw",@progbits
	.align	16
.nv.global.init:
	.type		__cudart_sin_cos_coeffs,@object
	.size		__cudart_sin_cos_coeffs,(__cudart_i2opi_d - __cudart_sin_cos_coeffs)
__cudart_sin_cos_coeffs:
        /*0000*/ 	.byte	0x46, 0xd2, 0xb0, 0x2c, 0xf1, 0xe5, 0x5a, 0xbe, 0x92, 0xe3, 0xac, 0x69, 0xe3, 0x1d, 0xc7, 0x3e
        /*0010*/ 	.byte	0xa1, 0x62, 0xdb, 0x19, 0xa0, 0x01, 0x2a, 0xbf, 0x18, 0x08, 0x11, 0x11, 0x11, 0x11, 0x81, 0x3f
        /*0020*/ 	.byte	0x54, 0x55, 0x55, 0x55, 0x55, 0x55, 0xc5, 0xbf, 0x00, 0x00, 0x00, 0x00, 0x00, 0x00, 0x00, 0x00
        /*0030*/ 	.byte	0x00, 0x00, 0x00, 0x00, 0x00, 0x00, 0x00, 0x00, 0x64, 0x81, 0xfd, 0x20, 0x83, 0xff, 0xa8, 0xbd
        /*0040*/ 	.byte	0x28, 0x85, 0xef, 0xc1, 0xa7, 0xee, 0x21, 0x3e, 0xd9, 0xe6, 0x06, 0x8e, 0x4f, 0x7e, 0x92, 0xbe
        /*0050*/ 	.byte	0xe9, 0xbc, 0xdd, 0x19, 0xa0, 0x01, 0xfa, 0x3e, 0x47, 0x5d, 0xc1, 0x16, 0x6c, 0xc1, 0x56, 0xbf
        /*0060*/ 	.byte	0x51, 0x55, 0x55, 0x55, 0x55, 0x55, 0xa5, 0x3f, 0x00, 0x00, 0x00, 0x00, 0x00, 0x00, 0xe0, 0xbf
        /*0070*/ 	.byte	0x00, 0x00, 0x00, 0x00, 0x00, 0x00, 0xf0, 0x3f, 0x00, 0x00, 0x00, 0x00, 0x00, 0x00, 0x00, 0x00
	.type		__cudart_i2opi_d,@object
	.size		__cudart_i2opi_d,($str$2 - __cudart_i2opi_d)
__cudart_i2opi_d:
        /* <DEDUP_REMOVED lines=9> */
	.type		$str$2,@object
	.size		$str$2,($str$1 - $str$2)
$str$2:
        /*0110*/ 	.byte	0x4d, 0x61, 0x78, 0x20, 0x70, 0x72, 0x6f, 0x6a, 0x65, 0x63, 0x74, 0x69, 0x6c, 0x65, 0x20, 0x64
        /*0120*/ 	.byte	0x69, 0x73, 0x74, 0x61, 0x6e, 0x63, 0x65, 0x20, 0x66, 0x6f, 0x72, 0x20, 0x25, 0x66, 0x20, 0x3d
        /*0130*/ 	.byte	0x20, 0x25, 0x66, 0x0a, 0x00
	.type		$str$1,@object
	.size		$str$1,($str - $str$1)
$str$1:
        /*0135*/ 	.byte	0x46, 0x75, 0x6e, 0x63, 0x74, 0x69, 0x6f, 0x6e, 0x20, 0x65, 0x71, 0x75, 0x61, 0x74, 0x69, 0x6f
        /*0145*/ 	.byte	0x6e, 0x20, 0x46, 0x28, 0x78, 0x29, 0x20, 0x3d, 0x20, 0x25, 0x66, 0x20, 0x2b, 0x20, 0x25, 0x66
        /*0155*/ 	.byte	0x78, 0x20, 0x2d, 0x20, 0x28, 0x39, 0x2e, 0x38, 0x78, 0x5e, 0x32, 0x29, 0x20, 0x2f, 0x20, 0x25
        /*0165*/ 	.byte	0x66, 0x0a, 0x00
	.type		$str,@object
	.size		$str,(.L_0 - $str)
$str:
        /*0168*/ 	.byte	0x2d, 0x2d, 0x20, 0x48, 0x69, 0x74, 0x20, 0x54, 0x61, 0x72, 0x67, 0x65, 0x74, 0x21, 0x20, 0x2d
        /*0178*/ 	.byte	0x2d, 0x20, 0x50, 0x72, 0x6f, 0x6a, 0x65, 0x63, 0x74, 0x69, 0x6c, 0x65, 0x20, 0x74, 0x72, 0x61
        /*0188*/ 	.byte	0x76, 0x65, 0x6c, 0x65, 0x64, 0x20, 0x25, 0x66, 0x20, 0x6d, 0x65, 0x74, 0x65, 0x72, 0x73, 0x20
        /*0198*/ 	.byte	0x69, 0x6e, 0x20, 0x25, 0x66, 0x20, 0x73, 0x65, 0x63, 0x6f, 0x6e, 0x64, 0x73, 0x20, 0x77, 0x69
        /*01a8*/ 	.byte	0x74, 0x68, 0x20, 0x61, 0x6e, 0x67, 0x6c, 0x65, 0x20, 0x25, 0x66, 0x20, 0x64, 0x65, 0x67, 0x72
        /*01b8*/ 	.byte	0x65, 0x65, 0x73, 0x2e, 0x0a, 0x00
.L_0:


//--------------------- .nv.shared.reserved.0     --------------------------
	.section	.nv.shared.reserved.0,"aw",@nobits
	.weak		__nv_reservedSMEM_offset_0_alias
	.size		__nv_reservedSMEM_offset_0_alias, 0, 64
	.other		__nv_reservedSMEM_offset_0_alias,@"STO_CUDA_RESERVED_SHARED STV_DEFAULT"
__nv_reservedSMEM_offset_0_alias:
	.zero		0
	.zero		64


//--------------------- .nv.constant0._Z35calculateFiringSolutionInAngleRangeddd --------------------------
	.section	.nv.constant0._Z35calculateFiringSolutionInAngleRangeddd,"a",@progbits
	.sectionflags	@""
	.align	4
.nv.constant0._Z35calculateFiringSolutionInAngleRangeddd:
	.zero		920


//--------------------- SYMBOLS --------------------------

	.type		.nv.reservedSmem.offset0,@object
	.size		.nv.reservedSmem.offset0,0x4
	.type		vprintf,@function
